# CuTe-DSL kernel — source=fa4 family=fa4_fwd_sm100
# config = {"dtype": "BFloat16", "causal": false, "use_2cta": false, "q_stage": 2, "head_dim": 96}


// ===== COMPILED SASS (sm_100a) =====

	.target	sm_100a

	.elftype	@"ET_EXEC"


//--------------------- .note.nv.tkinfo           --------------------------
	.section	.note.nv.tkinfo,"",@"SHT_NOTE"
	.sectionflags	@"SHF_NOTE_NV_TKINFO"
	.tkinfo
        /*0018*/ 	.word	0x00000081
        /*0030*/ 	.string	""
        /*0030*/ 	.string	"ptxas"
        /*0030*/ 	.string	"Cuda compilation tools, release 12.9, V12.9.83"
        /*0030*/ 	.string	"Build system must define TOOLS_VERSION_EXTENDED"
        /*0030*/ 	.string	"-O 3 -arch sm_100a "



//--------------------- .note.nv.cuver            --------------------------
	.section	.note.nv.cuver,"",@"SHT_NOTE"
	.sectionflags	@"SHF_NOTE_NV_CUVER"
        /*0018*/ 	.short	0x0001
        /*001a*/ 	.short	0x0064
        /*001c*/ 	.short	0x0001
        /*001e*/ 	.short	0x0000
        /*0020*/ 	.short	0x0001
        /*0022*/ 	.short	0x0000


//--------------------- .nv.info                  --------------------------
	.section	.nv.info,"",@"SHT_CUDA_INFO"
	.align	4


	//----- nvinfo : EIATTR_REGCOUNT
	.align		4
        /*0000*/ 	.byte	0x04, 0x2f
        /*0002*/ 	.short	(.L_4 - .L_3)
	.align		4
.L_3:
        /*0004*/ 	.word	index@(kernel_cutlass_kernel_flash_attncuteflash_fwd_sm100FlashAttentionForwardSm100_object_at__tensor0000o9611101213_tensor0000o9611101213_tensor0000o9610111213_tensor0000o9611101213_tensorptrf_0)
        /*0008*/ 	.word	0x00000080


	//----- nvinfo : EIATTR_FRAME_SIZE
	.align		4
.L_4:
        /*000c*/ 	.byte	0x04, 0x11
        /*000e*/ 	.short	(.L_6 - .L_5)
	.align		4
.L_5:
        /*0010*/ 	.word	index@($__internal_2_$__cuda_sm10x_tcgen05_guardrail_trap_unallocated_columns_being_dealloced)
        /*0014*/ 	.word	0x00000000


	//----- nvinfo : EIATTR_FRAME_SIZE
	.align		4
.L_6:
        /*0018*/ 	.byte	0x04, 0x11
        /*001a*/ 	.short	(.L_8 - .L_7)
	.align		4
.L_7:
        /*001c*/ 	.word	index@($__internal_1_$__cuda_sm10x_tcgen05_guardrail_trap_phase_invalid_during_alloc)
        /*0020*/ 	.word	0x00000000


	//----- nvinfo : EIATTR_FRAME_SIZE
	.align		4
.L_8:
        /*0024*/ 	.byte	0x04, 0x11
        /*0026*/ 	.short	(.L_10 - .L_9)
	.align		4
.L_9:
        /*0028*/ 	.word	index@($__internal_0_$__cuda_sm10x_tcgen05_guardrail_trap_col_being_dealloced_not_returned_by_alloc)
        /*002c*/ 	.word	0x00000000


	//----- nvinfo : EIATTR_FRAME_SIZE
	.align		4
.L_10:
        /*0030*/ 	.byte	0x04, 0x11
        /*0032*/ 	.short	(.L_12 - .L_11)
	.align		4
.L_11:
        /*0034*/ 	.word	index@(kernel_cutlass_kernel_flash_attncuteflash_fwd_sm100FlashAttentionForwardSm100_object_at__tensor0000o9611101213_tensor0000o9611101213_tensor0000o9610111213_tensor0000o9611101213_tensorptrf_0)
        /*0038*/ 	.word	0x00000000


	//----- nvinfo : EIATTR_MIN_STACK_SIZE
	.align		4
.L_12:
        /*003c*/ 	.byte	0x04, 0x12
        /*003e*/ 	.short	(.L_14 - .L_13)
	.align		4
.L_13:
        /*0040*/ 	.word	index@(kernel_cutlass_kernel_flash_attncuteflash_fwd_sm100FlashAttentionForwardSm100_object_at__tensor0000o9611101213_tensor0000o9611101213_tensor0000o9610111213_tensor0000o9611101213_tensorptrf_0)
        /*0044*/ 	.word	0x00000000
.L_14:


//--------------------- .nv.info.kernel_cutlass_kernel_flash_attncuteflash_fwd_sm100FlashAttentionForwardSm100_object_at__tensor0000o9611101213_tensor0000o9611101213_tensor0000o9610111213_tensor0000o9611101213_tensorptrf_0 --------------------------
	.section	.nv.info.kernel_cutlass_kernel_flash_attncuteflash_fwd_sm100FlashAttentionForwardSm100_object_at__tensor0000o9611101213_tensor0000o9611101213_tensor0000o9610111213_tensor0000o9611101213_tensorptrf_0,"",@"SHT_CUDA_INFO"
	.sectionflags	@""
	.align	4


	//----- nvinfo : EIATTR_CUDA_API_VERSION
	.align		4
        /*0000*/ 	.byte	0x04, 0x37
        /*0002*/ 	.short	(.L_16 - .L_15)
.L_15:
        /*0004*/ 	.word	0x00000081


	//----- nvinfo : EIATTR_KPARAM_INFO
	.align		4
.L_16:
        /*0008*/ 	.byte	0x04, 0x17
        /*000a*/ 	.short	(.L_18 - .L_17)
.L_17:
        /*000c*/ 	.word	0x00000000
        /*0010*/ 	.short	0x000f
        /*0012*/ 	.short	0x02a8
        /*0014*/ 	.byte	0x00, 0xf0, 0x11, 0x00


	//----- nvinfo : EIATTR_KPARAM_INFO
	.align		4
.L_18:
        /*0018*/ 	.byte	0x04, 0x17
        /*001a*/ 	.short	(.L_20 - .L_19)
.L_19:
        /*001c*/ 	.word	0x00000000
        /*0020*/ 	.short	0x000e
        /*0022*/ 	.short	0x02a4
        /*0024*/ 	.byte	0x00, 0xf0, 0x11, 0x00


	//----- nvinfo : EIATTR_KPARAM_INFO
	.align		4
.L_20:
        /*0028*/ 	.byte	0x04, 0x17
        /*002a*/ 	.short	(.L_22 - .L_21)
.L_21:
        /*002c*/ 	.word	0x00000000
        /*0030*/ 	.short	0x000d
        /*0032*/ 	.short	0x0298
        /*0034*/ 	.byte	0x00, 0xf0, 0x31, 0x00


	//----- nvinfo : EIATTR_KPARAM_INFO
	.align		4
.L_22:
        /*0038*/ 	.byte	0x04, 0x17
        /*003a*/ 	.short	(.L_24 - .L_23)
.L_23:
        /*003c*/ 	.word	0x00000000
        /*0040*/ 	.short	0x000c
        /*0042*/ 	.short	0x028c
        /*0044*/ 	.byte	0x00, 0xf0, 0x31, 0x00


	//----- nvinfo : EIATTR_KPARAM_INFO
	.align		4
.L_24:
        /*0048*/ 	.byte	0x04, 0x17
        /*004a*/ 	.short	(.L_26 - .L_25)
.L_25:
        /*004c*/ 	.word	0x00000000
        /*0050*/ 	.short	0x000b
        /*0052*/ 	.short	0x0287
        /*0054*/ 	.byte	0x00, 0xf0, 0x0d, 0x00


	//----- nvinfo : EIATTR_KPARAM_INFO
	.align		4
.L_26:
        /*0058*/ 	.byte	0x04, 0x17
        /*005a*/ 	.short	(.L_28 - .L_27)
.L_27:
        /*005c*/ 	.word	0x00000000
        /*0060*/ 	.short	0x000a
        /*0062*/ 	.short	0x0284
        /*0064*/ 	.byte	0x00, 0xf0, 0x0d, 0x00


	//----- nvinfo : EIATTR_KPARAM_INFO
	.align		4
.L_28:
        /*0068*/ 	.byte	0x04, 0x17
        /*006a*/ 	.short	(.L_30 - .L_29)
.L_29:
        /*006c*/ 	.word	0x00000000
        /*0070*/ 	.short	0x0009
        /*0072*/ 	.short	0x0280
        /*0074*/ 	.byte	0x00, 0xf0, 0x11, 0x00


	//----- nvinfo : EIATTR_KPARAM_INFO
	.align		4
.L_30:
        /*0078*/ 	.byte	0x04, 0x17
        /*007a*/ 	.short	(.L_32 - .L_31)
.L_31:
        /*007c*/ 	.word	0x00000000
        /*0080*/ 	.short	0x0008
        /*0082*/ 	.short	0x0200
        /*0084*/ 	.byte	0x00, 0xf0, 0x01, 0x02


	//----- nvinfo : EIATTR_KPARAM_INFO
	.align		4
.L_32:
        /*0088*/ 	.byte	0x04, 0x17
        /*008a*/ 	.short	(.L_34 - .L_33)
.L_33:
        /*008c*/ 	.word	0x00000000
        /*0090*/ 	.short	0x0007
        /*0092*/ 	.short	0x0180
        /*0094*/ 	.byte	0x00, 0xf0, 0x01, 0x02


	//----- nvinfo : EIATTR_KPARAM_INFO
	.align		4
.L_34:
        /*0098*/ 	.byte	0x04, 0x17
        /*009a*/ 	.short	(.L_36 - .L_35)
.L_35:
        /*009c*/ 	.word	0x00000000
        /*00a0*/ 	.short	0x0006
        /*00a2*/ 	.short	0x0100
        /*00a4*/ 	.byte	0x00, 0xf0, 0x01, 0x02


	//----- nvinfo : EIATTR_KPARAM_INFO
	.align		4
.L_36:
        /*00a8*/ 	.byte	0x04, 0x17
        /*00aa*/ 	.short	(.L_38 - .L_37)
.L_37:
        /*00ac*/ 	.word	0x00000000
        /*00b0*/ 	.short	0x0005
        /*00b2*/ 	.short	0x0080
        /*00b4*/ 	.byte	0x00, 0xf0, 0x01, 0x02


	//----- nvinfo : EIATTR_KPARAM_INFO
	.align		4
.L_38:
        /*00b8*/ 	.byte	0x04, 0x17
        /*00ba*/ 	.short	(.L_40 - .L_39)
.L_39:
        /*00bc*/ 	.word	0x00000000
        /*00c0*/ 	.short	0x0004
        /*00c2*/ 	.short	0x0030
        /*00c4*/ 	.byte	0x00, 0xf0, 0xa1, 0x00


	//----- nvinfo : EIATTR_KPARAM_INFO
	.align		4
.L_40:
        /*00c8*/ 	.byte	0x04, 0x17
        /*00ca*/ 	.short	(.L_42 - .L_41)
.L_41:
        /*00cc*/ 	.word	0x00000000
        /*00d0*/ 	.short	0x0003
        /*00d2*/ 	.short	0x0024
        /*00d4*/ 	.byte	0x00, 0xf0, 0x31, 0x00


	//----- nvinfo : EIATTR_KPARAM_INFO
	.align		4
.L_42:
        /*00d8*/ 	.byte	0x04, 0x17
        /*00da*/ 	.short	(.L_44 - .L_43)
.L_43:
        /*00dc*/ 	.word	0x00000000
        /*00e0*/ 	.short	0x0002
        /*00e2*/ 	.short	0x0018
        /*00e4*/ 	.byte	0x00, 0xf0, 0x31, 0x00


	//----- nvinfo : EIATTR_KPARAM_INFO
	.align		4
.L_44:
        /*00e8*/ 	.byte	0x04, 0x17
        /*00ea*/ 	.short	(.L_46 - .L_45)
.L_45:
        /*00ec*/ 	.word	0x00000000
        /*00f0*/ 	.short	0x0001
        /*00f2*/ 	.short	0x000c
        /*00f4*/ 	.byte	0x00, 0xf0, 0x31, 0x00


	//----- nvinfo : EIATTR_KPARAM_INFO
	.align		4
.L_46:
        /*00f8*/ 	.byte	0x04, 0x17
        /*00fa*/ 	.short	(.L_48 - .L_47)
.L_47:
        /*00fc*/ 	.word	0x00000000
        /*0100*/ 	.short	0x0000
        /*0102*/ 	.short	0x0000
        /*0104*/ 	.byte	0x00, 0xf0, 0x31, 0x00


	//----- nvinfo : EIATTR_AT_ENTRY_FRAGMENTS
	.align		4
.L_48:
        /*0108*/ 	.byte	0x04, 0x4f
        /*010a*/ 	.short	(.L_50 - .L_49)


	//   ....[0]....
.L_49:
        /*010c*/ 	.word	0x00000004


	//----- nvinfo : EIATTR_RESERVED_SMEM_USED
	.align		4
.L_50:
        /*0110*/ 	.byte	0x01, 0x41
	.zero		2


	//----- nvinfo : EIATTR_SPARSE_MMA_MASK
	.align		4
        /*0114*/ 	.byte	0x03, 0x50
        /*0116*/ 	.short	0x0000


	//----- nvinfo : EIATTR_TCGEN05_1CTA_USED
	.align		4
        /*0118*/ 	.byte	0x01, 0x51
	.zero		2


	//----- nvinfo : EIATTR_MAXREG_COUNT
	.align		4
        /*011c*/ 	.byte	0x03, 0x1b
        /*011e*/ 	.short	0x0080


	//----- nvinfo : EIATTR_NUM_BARRIERS
	.align		4
        /*0120*/ 	.byte	0x02, 0x4c
        /*0122*/ 	.byte	0x10
	.zero		1


	//----- nvinfo : EIATTR_INT_WARP_WIDE_INSTR_OFFSETS
	.align		4
        /*0124*/ 	.byte	0x04, 0x31
        /*0126*/ 	.short	(.L_52 - .L_51)


	//   ....[0]....
.L_51:
        /*0128*/ 	.word	0x00003380


	//   ....[1]....
        /*012c*/ 	.word	0x000033b0


	//----- nvinfo : EIATTR_COOP_GROUP_MASK_REGIDS
	.align		4
.L_52:
        /*0130*/ 	.byte	0x04, 0x29
        /*0132*/ 	.short	(.L_54 - .L_53)


	//   ....[0]....
.L_53:
        /*0134*/ 	.word	0xffffffff


	//   ....[1]....
        /*0138*/ 	.word	0xffffffff


	//   ....[2]....
        /*013c*/ 	.word	0xffffffff


	//   ....[3]....
        /*0140*/ 	.word	0xffffffff


	//   ....[4]....
        /*0144*/ 	.word	0xffffffff


	//   ....[5]....
        /*0148*/ 	.word	0xffffffff


	//   ....[6]....
        /*014c*/ 	.word	0xffffffff


	//   ....[7]....
        /*0150*/ 	.word	0xffffffff


	//   ....[8]....
        /*0154*/ 	.word	0xffffffff


	//----- nvinfo : EIATTR_COOP_GROUP_INSTR_OFFSETS
	.align		4
.L_54:
        /*0158*/ 	.byte	0x04, 0x28
        /*015a*/ 	.short	(.L_56 - .L_55)


	//   ....[0]....
.L_55:
        /*015c*/ 	.word	0x00000d50


	//   ....[1]....
        /*0160*/ 	.word	0x00001010


	//   ....[2]....
        /*0164*/ 	.word	0x00001160


	//   ....[3]....
        /*0168*/ 	.word	0x00003220


	//   ....[4]....
        /*016c*/ 	.word	0x00003460


	//   ....[5]....
        /*0170*/ 	.word	0x00007450


	//   ....[6]....
        /*0174*/ 	.word	0x00009010


	//   ....[7]....
        /*0178*/ 	.word	0x00009cd0


	//   ....[8]....
        /*017c*/ 	.word	0x0000a160


	//----- nvinfo : EIATTR_REG_RECONFIG
	.align		4
.L_56:
        /*0180*/ 	.byte	0x01, 0x54
	.zero		2


	//----- nvinfo : EIATTR_VRC_CTA_INIT_COUNT
	.align		4
        /*0184*/ 	.byte	0x02, 0x4a
        /*0186*/ 	.byte	0x80
	.zero		1


	//----- nvinfo : EIATTR_MBARRIER_INSTR_OFFSETS
	.align		4
        /*0188*/ 	.byte	0x04, 0x39
        /*018a*/ 	.short	(.L_58 - .L_57)


	//   ....[0]....
.L_57:
        /*018c*/ 	.word	0x000002e0
        /*0190*/ 	.word	0x000000ff
        /*0194*/ 	.word	0x00000000
        /*0198*/ 	.short	0x0100
        /*019a*/ 	.byte	0x04
	.zero		1


	//   ....[1]....
        /*019c*/ 	.word	0x000002f0
        /*01a0*/ 	.word	0x000000ff
        /*01a4*/ 	.word	0x00000008
        /*01a8*/ 	.short	0x0100
        /*01aa*/ 	.byte	0x04
	.zero		1


	//   ....[2]....
        /*01ac*/ 	.word	0x00000300
        /*01b0*/ 	.word	0x000000ff
        /*01b4*/ 	.word	0x00000010
        /*01b8*/ 	.short	0x0100
        /*01ba*/ 	.byte	0x04
	.zero		1


	//   ....[3]....
        /*01bc*/ 	.word	0x00000310
        /*01c0*/ 	.word	0x000000ff
        /*01c4*/ 	.word	0x00000018
        /*01c8*/ 	.short	0x0100
        /*01ca*/ 	.byte	0x04
	.zero		1


	//   ....[4]....
        /*01cc*/ 	.word	0x00000320
        /*01d0*/ 	.word	0x000000ff
        /*01d4*/ 	.word	0x00000020
        /*01d8*/ 	.short	0x0100
        /*01da*/ 	.byte	0x04
	.zero		1


	//   ....[5]....
        /*01dc*/ 	.word	0x00000330
        /*01e0*/ 	.word	0x000000ff
        /*01e4*/ 	.word	0x00000028
        /*01e8*/ 	.short	0x0100
        /*01ea*/ 	.byte	0x04
	.zero		1


	//   ....[6]....
        /*01ec*/ 	.word	0x00000340
        /*01f0*/ 	.word	0x000000ff
        /*01f4*/ 	.word	0x00000030
        /*01f8*/ 	.short	0x0100
        /*01fa*/ 	.byte	0x04
	.zero		1


	//   ....[7]....
        /*01fc*/ 	.word	0x00000350
        /*0200*/ 	.word	0x000000ff
        /*0204*/ 	.word	0x00000038
        /*0208*/ 	.short	0x0100
        /*020a*/ 	.byte	0x04
	.zero		1


	//   ....[8]....
        /*020c*/ 	.word	0x00000360
        /*0210*/ 	.word	0x000000ff
        /*0214*/ 	.word	0x00000040
        /*0218*/ 	.short	0x0100
        /*021a*/ 	.byte	0x04
	.zero		1


	//   ....[9]....
        /*021c*/ 	.word	0x00000370
        /*0220*/ 	.word	0x000000ff
        /*0224*/ 	.word	0x00000048
        /*0228*/ 	.short	0x0100
        /*022a*/ 	.byte	0x04
	.zero		1


	//   ....[10]....
        /*022c*/ 	.word	0x00000380
        /*0230*/ 	.word	0x000000ff
        /*0234*/ 	.word	0x00000050
        /*0238*/ 	.short	0x0100
        /*023a*/ 	.byte	0x04
	.zero		1


	//   ....[11]....
        /*023c*/ 	.word	0x00000390
        /*0240*/ 	.word	0x000000ff
        /*0244*/ 	.word	0x00000058
        /*0248*/ 	.short	0x0100
        /*024a*/ 	.byte	0x04
	.zero		1


	//   ....[12]....
        /*024c*/ 	.word	0x000003a0
        /*0250*/ 	.word	0x000000ff
        /*0254*/ 	.word	0x00000060
        /*0258*/ 	.short	0x0100
        /*025a*/ 	.byte	0x04
	.zero		1


	//   ....[13]....
        /*025c*/ 	.word	0x000003b0
        /*0260*/ 	.word	0x000000ff
        /*0264*/ 	.word	0x00000068
        /*0268*/ 	.short	0x0100
        /*026a*/ 	.byte	0x04
	.zero		1


	//   ....[14]....
        /*026c*/ 	.word	0x000003c0
        /*0270*/ 	.word	0x000000ff
        /*0274*/ 	.word	0x00000070
        /*0278*/ 	.short	0x0100
        /*027a*/ 	.byte	0x04
	.zero		1


	//   ....[15]....
        /*027c*/ 	.word	0x000003d0
        /*0280*/ 	.word	0x000000ff
        /*0284*/ 	.word	0x00000078
        /*0288*/ 	.short	0x0100
        /*028a*/ 	.byte	0x04
	.zero		1


	//   ....[16]....
        /*028c*/ 	.word	0x000003e0
        /*0290*/ 	.word	0x000000ff
        /*0294*/ 	.word	0x00000080
        /*0298*/ 	.short	0x0100
        /*029a*/ 	.byte	0x04
	.zero		1


	//   ....[17]....
        /*029c*/ 	.word	0x000003f0
        /*02a0*/ 	.word	0x000000ff
        /*02a4*/ 	.word	0x00000088
        /*02a8*/ 	.short	0x0100
        /*02aa*/ 	.byte	0x04
	.zero		1


	//   ....[18]....
        /*02ac*/ 	.word	0x00000400
        /*02b0*/ 	.word	0x000000ff
        /*02b4*/ 	.word	0x00000090
        /*02b8*/ 	.short	0x0100
        /*02ba*/ 	.byte	0x04
	.zero		1


	//   ....[19]....
        /*02bc*/ 	.word	0x00000410
        /*02c0*/ 	.word	0x000000ff
        /*02c4*/ 	.word	0x00000098
        /*02c8*/ 	.short	0x0100
        /*02ca*/ 	.byte	0x04
	.zero		1


	//   ....[20]....
        /*02cc*/ 	.word	0x00000420
        /*02d0*/ 	.word	0x000000ff
        /*02d4*/ 	.word	0x000000a0
        /*02d8*/ 	.short	0x0100
        /*02da*/ 	.byte	0x04
	.zero		1


	//   ....[21]....
        /*02dc*/ 	.word	0x00000430
        /*02e0*/ 	.word	0x000000ff
        /*02e4*/ 	.word	0x000000a8
        /*02e8*/ 	.short	0x0100
        /*02ea*/ 	.byte	0x04
	.zero		1


	//   ....[22]....
        /*02ec*/ 	.word	0x00000440
        /*02f0*/ 	.word	0x000000ff
        /*02f4*/ 	.word	0x000000b0
        /*02f8*/ 	.short	0x0100
        /*02fa*/ 	.byte	0x04
	.zero		1


	//   ....[23]....
        /*02fc*/ 	.word	0x00000450
        /*0300*/ 	.word	0x000000ff
        /*0304*/ 	.word	0x000000b8
        /*0308*/ 	.short	0x0100
        /*030a*/ 	.byte	0x04
	.zero		1


	//   ....[24]....
        /*030c*/ 	.word	0x00000460
        /*0310*/ 	.word	0x000000ff
        /*0314*/ 	.word	0x000000c0
        /*0318*/ 	.short	0x0100
        /*031a*/ 	.byte	0x04
	.zero		1


	//   ....[25]....
        /*031c*/ 	.word	0x00000470
        /*0320*/ 	.word	0x000000ff
        /*0324*/ 	.word	0x000000c8
        /*0328*/ 	.short	0x0100
        /*032a*/ 	.byte	0x04
	.zero		1


	//   ....[26]....
        /*032c*/ 	.word	0x00000480
        /*0330*/ 	.word	0x000000ff
        /*0334*/ 	.word	0x000000d0
        /*0338*/ 	.short	0x0100
        /*033a*/ 	.byte	0x04
	.zero		1


	//   ....[27]....
        /*033c*/ 	.word	0x00000490
        /*0340*/ 	.word	0x000000ff
        /*0344*/ 	.word	0x000000d8
        /*0348*/ 	.short	0x0100
        /*034a*/ 	.byte	0x04
	.zero		1


	//   ....[28]....
        /*034c*/ 	.word	0x000004a0
        /*0350*/ 	.word	0x000000ff
        /*0354*/ 	.word	0x000000e0
        /*0358*/ 	.short	0x0100
        /*035a*/ 	.byte	0x04
	.zero		1


	//   ....[29]....
        /*035c*/ 	.word	0x000004b0
        /*0360*/ 	.word	0x000000ff
        /*0364*/ 	.word	0x000000e8
        /*0368*/ 	.short	0x0100
        /*036a*/ 	.byte	0x04
	.zero		1


	//   ....[30]....
        /*036c*/ 	.word	0x000004c0
        /*0370*/ 	.word	0x000000ff
        /*0374*/ 	.word	0x000000f0
        /*0378*/ 	.short	0x0100
        /*037a*/ 	.byte	0x04
	.zero		1


	//   ....[31]....
        /*037c*/ 	.word	0x000004d0
        /*0380*/ 	.word	0x000000ff
        /*0384*/ 	.word	0x000000f8
        /*0388*/ 	.short	0x0100
        /*038a*/ 	.byte	0x04
	.zero		1


	//   ....[32]....
        /*038c*/ 	.word	0x000004e0
        /*0390*/ 	.word	0x000000ff
        /*0394*/ 	.word	0x00000100
        /*0398*/ 	.short	0x0100
        /*039a*/ 	.byte	0x04
	.zero		1


	//   ....[33]....
        /*039c*/ 	.word	0x000004f0
        /*03a0*/ 	.word	0x000000ff
        /*03a4*/ 	.word	0x00000108
        /*03a8*/ 	.short	0x0100
        /*03aa*/ 	.byte	0x04
	.zero		1


	//   ....[34]....
        /*03ac*/ 	.word	0x00000980
        /*03b0*/ 	.word	0x000000ff
        /*03b4*/ 	.word	0x000000f0
        /*03b8*/ 	.short	0x010a
        /*03ba*/ 	.byte	0x06
	.zero		1


	//   ....[35]....
        /*03bc*/ 	.word	0x00000a30
        /*03c0*/ 	.word	0x000000ff
        /*03c4*/ 	.word	0x000000f8
        /*03c8*/ 	.short	0x010a
        /*03ca*/ 	.byte	0x06
	.zero		1


	//   ....[36]....
        /*03cc*/ 	.word	0x00000c20
        /*03d0*/ 	.word	0x000000ff
        /*03d4*/ 	.word	0x00000100
        /*03d8*/ 	.short	0x0101
        /*03da*/ 	.byte	0x06
	.zero		1


	//   ....[37]....
        /*03dc*/ 	.word	0x00000c50
        /*03e0*/ 	.word	0x000000ff
        /*03e4*/ 	.word	0x00000108
        /*03e8*/ 	.short	0x0101
        /*03ea*/ 	.byte	0x06
	.zero		1


	//   ....[38]....
        /*03ec*/ 	.word	0x00001510
        /*03f0*/ 	.word	0x000000ff
        /*03f4*/ 	.word	0x00000000
        /*03f8*/ 	.short	0x010a
        /*03fa*/ 	.byte	0x04
	.zero		1


	//   ....[39]....
        /*03fc*/ 	.word	0x00001560
        /*0400*/ 	.word	0x000000ff
        /*0404*/ 	.word	0x00000020
        /*0408*/ 	.short	0x010a
        /*040a*/ 	.byte	0x17
	.zero		1


	//   ....[40]....
        /*040c*/ 	.word	0x00001870
        /*0410*/ 	.word	0x000000ff
        /*0414*/ 	.word	0x00000008
        /*0418*/ 	.short	0x010a
        /*041a*/ 	.byte	0x04
	.zero		1


	//   ....[41]....
        /*041c*/ 	.word	0x00001ba0
        /*0420*/ 	.word	0x000000ff
        /*0424*/ 	.word	0x00000000
        /*0428*/ 	.short	0x010a
        /*042a*/ 	.byte	0x2a
	.zero		1


	//   ....[42]....
        /*042c*/ 	.word	0x00001c20
        /*0430*/ 	.word	0x000000ff
        /*0434*/ 	.word	0x00000080
        /*0438*/ 	.short	0x010a
        /*043a*/ 	.byte	0x04
	.zero		1


	//   ....[43]....
        /*043c*/ 	.word	0x00001f00
        /*0440*/ 	.word	0x000000ff
        /*0444*/ 	.word	0x00000090
        /*0448*/ 	.short	0x010a
        /*044a*/ 	.byte	0x04
	.zero		1


	//   ....[44]....
        /*044c*/ 	.word	0x000020b0
        /*0450*/ 	.word	0x000000ff
        /*0454*/ 	.word	0x00000000
        /*0458*/ 	.short	0x010a
        /*045a*/ 	.byte	0x26
	.zero		1


	//   ....[45]....
        /*045c*/ 	.word	0x000023f0
        /*0460*/ 	.word	0x000000ff
        /*0464*/ 	.word	0x00000088
        /*0468*/ 	.short	0x010a
        /*046a*/ 	.byte	0x04
	.zero		1


	//   ....[46]....
        /*046c*/ 	.word	0x000025f0
        /*0470*/ 	.word	0x000000ff
        /*0474*/ 	.word	0x00000098
        /*0478*/ 	.short	0x010a
        /*047a*/ 	.byte	0x04
	.zero		1


	//   ....[47]....
        /*047c*/ 	.word	0x000028c0
        /*0480*/ 	.word	0x000000ff
        /*0484*/ 	.word	0x00000020
        /*0488*/ 	.short	0x010a
        /*048a*/ 	.byte	0x0f
	.zero		1


	//   ....[48]....
        /*048c*/ 	.word	0x00002940
        /*0490*/ 	.word	0x000000ff
        /*0494*/ 	.word	0x00000080
        /*0498*/ 	.short	0x010a
        /*049a*/ 	.byte	0x04
	.zero		1


	//   ....[49]....
        /*049c*/ 	.word	0x00002c10
        /*04a0*/ 	.word	0x000000ff
        /*04a4*/ 	.word	0x00000090
        /*04a8*/ 	.short	0x010a
        /*04aa*/ 	.byte	0x04
	.zero		1


	//   ....[50]....
        /*04ac*/ 	.word	0x00002d60
        /*04b0*/ 	.word	0x000000ff
        /*04b4*/ 	.word	0x00000088
        /*04b8*/ 	.short	0x010a
        /*04ba*/ 	.byte	0x04
	.zero		1


	//   ....[51]....
        /*04bc*/ 	.word	0x00002f50
        /*04c0*/ 	.word	0x000000ff
        /*04c4*/ 	.word	0x00000098
        /*04c8*/ 	.short	0x010a
        /*04ca*/ 	.byte	0x04
	.zero		1


	//   ....[52]....
        /*04cc*/ 	.word	0x00003900
        /*04d0*/ 	.word	0x000000ff
        /*04d4*/ 	.word	0x00000048
        /*04d8*/ 	.short	0x010a
        /*04da*/ 	.byte	0x09
	.zero		1


	//   ....[53]....
        /*04dc*/ 	.word	0x00003ad0
        /*04e0*/ 	.word	0x000000ff
        /*04e4*/ 	.word	0x00000010
        /*04e8*/ 	.short	0x010a
        /*04ea*/ 	.byte	0x39
	.zero		1


	//   ....[54]....
        /*04ec*/ 	.word	0x00003cf0
        /*04f0*/ 	.word	0x000000ff
        /*04f4*/ 	.word	0x00000018
        /*04f8*/ 	.short	0x010a
        /*04fa*/ 	.byte	0x39
	.zero		1


	//   ....[55]....
        /*04fc*/ 	.word	0x00003f30
        /*0500*/ 	.word	0x000000ff
        /*0504*/ 	.word	0x00000048
        /*0508*/ 	.short	0x010a
        /*050a*/ 	.byte	0x09
	.zero		1


	//   ....[56]....
        /*050c*/ 	.word	0x00004360
        /*0510*/ 	.word	0x000000ff
        /*0514*/ 	.word	0x00000048
        /*0518*/ 	.short	0x010a
        /*051a*/ 	.byte	0x04
	.zero		1


	//   ....[57]....
        /*051c*/ 	.word	0x00004540
        /*0520*/ 	.word	0x000000ff
        /*0524*/ 	.word	0x00000048
        /*0528*/ 	.short	0x010a
        /*052a*/ 	.byte	0x04
	.zero		1


	//   ....[58]....
        /*052c*/ 	.word	0x00004a50
        /*0530*/ 	.word	0x000000ff
        /*0534*/ 	.word	0x00000048
        /*0538*/ 	.short	0x010a
        /*053a*/ 	.byte	0x04
	.zero		1


	//   ....[59]....
        /*053c*/ 	.word	0x00004ab0
        /*0540*/ 	.word	0x000000ff
        /*0544*/ 	.word	0x00000018
        /*0548*/ 	.short	0x010a
        /*054a*/ 	.byte	0x05
	.zero		1


	//   ....[60]....
        /*054c*/ 	.word	0x00004f30
        /*0550*/ 	.word	0x000000ff
        /*0554*/ 	.word	0x000000e0
        /*0558*/ 	.short	0x010a
        /*055a*/ 	.byte	0x05
	.zero		1


	//   ....[61]....
        /*055c*/ 	.word	0x00004f50
        /*0560*/ 	.word	0x000000ff
        /*0564*/ 	.word	0x00000070
        /*0568*/ 	.short	0x010a
        /*056a*/ 	.byte	0x05
	.zero		1


	//   ....[62]....
        /*056c*/ 	.word	0x00007020
        /*0570*/ 	.word	0x000000ff
        /*0574*/ 	.word	0x00000080
        /*0578*/ 	.short	0x0101
        /*057a*/ 	.byte	0x05
	.zero		1


	//   ....[63]....
        /*057c*/ 	.word	0x00007470
        /*0580*/ 	.word	0x000000ff
        /*0584*/ 	.word	0x00000090
        /*0588*/ 	.short	0x0101
        /*058a*/ 	.byte	0x05
	.zero		1


	//   ....[64]....
        /*058c*/ 	.word	0x000074b0
        /*0590*/ 	.word	0x000000ff
        /*0594*/ 	.word	0x00000000
        /*0598*/ 	.short	0x010a
        /*059a*/ 	.byte	0x08
	.zero		1


	//   ....[65]....
        /*059c*/ 	.word	0x00007570
        /*05a0*/ 	.word	0x000000ff
        /*05a4*/ 	.word	0x00000070
        /*05a8*/ 	.short	0x010a
        /*05aa*/ 	.byte	0x06
	.zero		1


	//   ....[66]....
        /*05ac*/ 	.word	0x00008d00
        /*05b0*/ 	.word	0x000000ff
        /*05b4*/ 	.word	0x00000080
        /*05b8*/ 	.short	0x0101
        /*05ba*/ 	.byte	0x06
	.zero		1


	//   ....[67]....
        /*05bc*/ 	.word	0x00009030
        /*05c0*/ 	.word	0x000000ff
        /*05c4*/ 	.word	0x00000090
        /*05c8*/ 	.short	0x0101
        /*05ca*/ 	.byte	0x06
	.zero		1


	//   ....[68]....
        /*05cc*/ 	.word	0x00009040
        /*05d0*/ 	.word	0x000000ff
        /*05d4*/ 	.word	0x000000e0
        /*05d8*/ 	.short	0x010a
        /*05da*/ 	.byte	0x06
	.zero		1


	//   ....[69]....
        /*05dc*/ 	.word	0x00009670
        /*05e0*/ 	.word	0x000000ff
        /*05e4*/ 	.word	0x000000e0
        /*05e8*/ 	.short	0x010a
        /*05ea*/ 	.byte	0x04
	.zero		1


	//   ....[70]....
        /*05ec*/ 	.word	0x00009940
        /*05f0*/ 	.word	0x00000003
        /*05f4*/ 	.word	0x00000080
        /*05f8*/ 	.short	0x0101
        /*05fa*/ 	.byte	0xff
	.zero		1


	//   ....[71]....
        /*05fc*/ 	.word	0x00009980
        /*0600*/ 	.word	0x00000003
        /*0604*/ 	.word	0x00000088
        /*0608*/ 	.short	0x0101
        /*060a*/ 	.byte	0xff
	.zero		1


	//   ....[72]....
        /*060c*/ 	.word	0x00009c60
        /*0610*/ 	.word	0x00000003
        /*0614*/ 	.word	0x000000e0
        /*0618*/ 	.short	0x0101
        /*061a*/ 	.byte	0xff
	.zero		1


	//   ....[73]....
        /*061c*/ 	.word	0x0000a0f0
        /*0620*/ 	.word	0x00000003
        /*0624*/ 	.word	0x00000080
        /*0628*/ 	.short	0x0101
        /*062a*/ 	.byte	0xff
	.zero		1


	//   ....[74]....
        /*062c*/ 	.word	0x0000a120
        /*0630*/ 	.word	0x00000003
        /*0634*/ 	.word	0x000000e8
        /*0638*/ 	.short	0x0101
        /*063a*/ 	.byte	0xff
	.zero		1


	//   ....[75]....
        /*063c*/ 	.word	0x0000a580
        /*0640*/ 	.word	0x00000003
        /*0644*/ 	.word	0x00000088
        /*0648*/ 	.short	0x0101
        /*064a*/ 	.byte	0xff
	.zero		1


	//   ....[76]....
        /*064c*/ 	.word	0x0000a590
        /*0650*/ 	.word	0x00000003
        /*0654*/ 	.word	0x000000e0
        /*0658*/ 	.short	0x0101
        /*065a*/ 	.byte	0xff
	.zero		1


	//   ....[77]....
        /*065c*/ 	.word	0x0000a5b0
        /*0660*/ 	.word	0x00000003
        /*0664*/ 	.word	0x000000e8
        /*0668*/ 	.short	0x0101
        /*066a*/ 	.byte	0xff
	.zero		1


	//   ....[78]....
        /*066c*/ 	.word	0x0000a610
        /*0670*/ 	.word	0x00000003
        /*0674*/ 	.word	0x000000e0
        /*0678*/ 	.short	0x0101
        /*067a*/ 	.byte	0xff
	.zero		1


	//   ....[79]....
        /*067c*/ 	.word	0x0000a620
        /*0680*/ 	.word	0x00000003
        /*0684*/ 	.word	0x000000b0
        /*0688*/ 	.short	0x010a
        /*068a*/ 	.byte	0xff
	.zero		1


	//   ....[80]....
        /*068c*/ 	.word	0x0000a640
        /*0690*/ 	.word	0x00000003
        /*0694*/ 	.word	0x00000100
        /*0698*/ 	.short	0x010a
        /*069a*/ 	.byte	0xff
	.zero		1


	//   ....[81]....
        /*069c*/ 	.word	0x0000adf0
        /*06a0*/ 	.word	0x00000003
        /*06a4*/ 	.word	0x00000080
        /*06a8*/ 	.short	0x0101
        /*06aa*/ 	.byte	0xff
	.zero		1


	//   ....[82]....
        /*06ac*/ 	.word	0x0000ae00
        /*06b0*/ 	.word	0x00000003
        /*06b4*/ 	.word	0x000000f0
        /*06b8*/ 	.short	0x0101
        /*06ba*/ 	.byte	0xff
	.zero		1


	//   ....[83]....
        /*06bc*/ 	.word	0x0000ae40
        /*06c0*/ 	.word	0x00000003
        /*06c4*/ 	.word	0x000000e8
        /*06c8*/ 	.short	0x0101
        /*06ca*/ 	.byte	0xff
	.zero		1


	//   ....[84]....
        /*06cc*/ 	.word	0x0000ae50
        /*06d0*/ 	.word	0x00000003
        /*06d4*/ 	.word	0x000000b8
        /*06d8*/ 	.short	0x010a
        /*06da*/ 	.byte	0xff
	.zero		1


	//   ....[85]....
        /*06dc*/ 	.word	0x0000ae70
        /*06e0*/ 	.word	0x00000003
        /*06e4*/ 	.word	0x00000108
        /*06e8*/ 	.short	0x010a
        /*06ea*/ 	.byte	0xff
	.zero		1


	//   ....[86]....
        /*06ec*/ 	.word	0x0000b9a0
        /*06f0*/ 	.word	0x00000003
        /*06f4*/ 	.word	0x00000088
        /*06f8*/ 	.short	0x0101
        /*06fa*/ 	.byte	0xff
	.zero		1


	//   ....[87]....
        /*06fc*/ 	.word	0x0000b9e0
        /*0700*/ 	.word	0x00000003
        /*0704*/ 	.word	0x000000f8
        /*0708*/ 	.short	0x0101
        /*070a*/ 	.byte	0xff
	.zero		1


	//   ....[88]....
        /*070c*/ 	.word	0x0000ba70
        /*0710*/ 	.word	0x00000003
        /*0714*/ 	.word	0x00000108
        /*0718*/ 	.short	0x010a
        /*071a*/ 	.byte	0xff
	.zero		1


	//   ....[89]....
        /*071c*/ 	.word	0x0000bae0
        /*0720*/ 	.word	0x00000004
        /*0724*/ 	.word	0x000000f0
        /*0728*/ 	.short	0x010a
        /*072a*/ 	.byte	0xff
	.zero		1


	//   ....[90]....
        /*072c*/ 	.word	0x0000bb60
        /*0730*/ 	.word	0x00000004
        /*0734*/ 	.word	0x000000f8
        /*0738*/ 	.short	0x010a
        /*073a*/ 	.byte	0xff
	.zero		1


	//   ....[91]....
        /*073c*/ 	.word	0x0000bbe0
        /*0740*/ 	.word	0x00000004
        /*0744*/ 	.word	0x00000000
        /*0748*/ 	.short	0x010a
        /*074a*/ 	.byte	0xff
	.zero		1


	//   ....[92]....
        /*074c*/ 	.word	0x0000bc60
        /*0750*/ 	.word	0x00000004
        /*0754*/ 	.word	0x00000020
        /*0758*/ 	.short	0x010a
        /*075a*/ 	.byte	0xff
	.zero		1


	//   ....[93]....
        /*075c*/ 	.word	0x0000bce0
        /*0760*/ 	.word	0x00000004
        /*0764*/ 	.word	0x00000008
        /*0768*/ 	.short	0x010a
        /*076a*/ 	.byte	0xff
	.zero		1


	//   ....[94]....
        /*076c*/ 	.word	0x0000bd60
        /*0770*/ 	.word	0x0000000e
        /*0774*/ 	.word	0x00000000
        /*0778*/ 	.short	0x010a
        /*077a*/ 	.byte	0xff
	.zero		1


	//   ....[95]....
        /*077c*/ 	.word	0x0000bde0
        /*0780*/ 	.word	0x00000010
        /*0784*/ 	.word	0x00000080
        /*0788*/ 	.short	0x010a
        /*078a*/ 	.byte	0xff
	.zero		1


	//   ....[96]....
        /*078c*/ 	.word	0x0000be60
        /*0790*/ 	.word	0x00000010
        /*0794*/ 	.word	0x00000090
        /*0798*/ 	.short	0x010a
        /*079a*/ 	.byte	0xff
	.zero		1


	//   ....[97]....
        /*079c*/ 	.word	0x0000bee0
        /*07a0*/ 	.word	0x0000000e
        /*07a4*/ 	.word	0x00000000
        /*07a8*/ 	.short	0x010a
        /*07aa*/ 	.byte	0xff
	.zero		1


	//   ....[98]....
        /*07ac*/ 	.word	0x0000bf60
        /*07b0*/ 	.word	0x00000010
        /*07b4*/ 	.word	0x00000088
        /*07b8*/ 	.short	0x010a
        /*07ba*/ 	.byte	0xff
	.zero		1


	//   ....[99]....
        /*07bc*/ 	.word	0x0000bfe0
        /*07c0*/ 	.word	0x0000000e
        /*07c4*/ 	.word	0x00000098
        /*07c8*/ 	.short	0x010a
        /*07ca*/ 	.byte	0xff
	.zero		1


	//   ....[100]....
        /*07cc*/ 	.word	0x0000c060
        /*07d0*/ 	.word	0x00000004
        /*07d4*/ 	.word	0x00000020
        /*07d8*/ 	.short	0x010a
        /*07da*/ 	.byte	0xff
	.zero		1


	//   ....[101]....
        /*07dc*/ 	.word	0x0000c0e0
        /*07e0*/ 	.word	0x00000006
        /*07e4*/ 	.word	0x00000080
        /*07e8*/ 	.short	0x010a
        /*07ea*/ 	.byte	0xff
	.zero		1


	//   ....[102]....
        /*07ec*/ 	.word	0x0000c160
        /*07f0*/ 	.word	0x00000006
        /*07f4*/ 	.word	0x00000090
        /*07f8*/ 	.short	0x010a
        /*07fa*/ 	.byte	0xff
	.zero		1


	//   ....[103]....
        /*07fc*/ 	.word	0x0000c1e0
        /*0800*/ 	.word	0x00000006
        /*0804*/ 	.word	0x00000088
        /*0808*/ 	.short	0x010a
        /*080a*/ 	.byte	0xff
	.zero		1


	//   ....[104]....
        /*080c*/ 	.word	0x0000c260
        /*0810*/ 	.word	0x00000004
        /*0814*/ 	.word	0x00000098
        /*0818*/ 	.short	0x010a
        /*081a*/ 	.byte	0xff
	.zero		1


	//   ....[105]....
        /*081c*/ 	.word	0x0000c2d0
        /*0820*/ 	.word	0x00000004
        /*0824*/ 	.word	0x00000048
        /*0828*/ 	.short	0x010a
        /*082a*/ 	.byte	0xff
	.zero		1


	//   ....[106]....
        /*082c*/ 	.word	0x0000c350
        /*0830*/ 	.word	0x00000004
        /*0834*/ 	.word	0x00000010
        /*0838*/ 	.short	0x010a
        /*083a*/ 	.byte	0xff
	.zero		1


	//   ....[107]....
        /*083c*/ 	.word	0x0000c3d0
        /*0840*/ 	.word	0x00000004
        /*0844*/ 	.word	0x00000018
        /*0848*/ 	.short	0x010a
        /*084a*/ 	.byte	0xff
	.zero		1


	//   ....[108]....
        /*084c*/ 	.word	0x0000c440
        /*0850*/ 	.word	0x00000004
        /*0854*/ 	.word	0x00000048
        /*0858*/ 	.short	0x010a
        /*085a*/ 	.byte	0xff
	.zero		1


	//   ....[109]....
        /*085c*/ 	.word	0x0000c4b0
        /*0860*/ 	.word	0x00000004
        /*0864*/ 	.word	0x00000048
        /*0868*/ 	.short	0x010a
        /*086a*/ 	.byte	0xff
	.zero		1


	//   ....[110]....
        /*086c*/ 	.word	0x0000c520
        /*0870*/ 	.word	0x00000004
        /*0874*/ 	.word	0x00000048
        /*0878*/ 	.short	0x010a
        /*087a*/ 	.byte	0xff
	.zero		1


	//   ....[111]....
        /*087c*/ 	.word	0x0000c590
        /*0880*/ 	.word	0x00000004
        /*0884*/ 	.word	0x00000048
        /*0888*/ 	.short	0x010a
        /*088a*/ 	.byte	0xff
	.zero		1


	//   ....[112]....
        /*088c*/ 	.word	0x0000c600
        /*0890*/ 	.word	0x00000004
        /*0894*/ 	.word	0x00000018
        /*0898*/ 	.short	0x010a
        /*089a*/ 	.byte	0xff
	.zero		1


	//   ....[113]....
        /*089c*/ 	.word	0x0000c670
        /*08a0*/ 	.word	0x000000ff
        /*08a4*/ 	.word	0x00000000
        /*08a8*/ 	.short	0x010a
        /*08aa*/ 	.byte	0x08
	.zero		1


	//   ....[114]....
        /*08ac*/ 	.word	0x0000c700
        /*08b0*/ 	.word	0x00000004
        /*08b4*/ 	.word	0x00000000
        /*08b8*/ 	.short	0x010a
        /*08ba*/ 	.byte	0xff
	.zero		1


	//   ....[115]....
        /*08bc*/ 	.word	0x0000c770
        /*08c0*/ 	.word	0x000000ff
        /*08c4*/ 	.word	0x00000000
        /*08c8*/ 	.short	0x010a
        /*08ca*/ 	.byte	0x08
	.zero		1


	//   ....[116]....
        /*08cc*/ 	.word	0x0000c800
        /*08d0*/ 	.word	0x00000004
        /*08d4*/ 	.word	0x00000000
        /*08d8*/ 	.short	0x010a
        /*08da*/ 	.byte	0xff
	.zero		1


	//   ....[117]....
        /*08dc*/ 	.word	0x0000c880
        /*08e0*/ 	.word	0x000000ff
        /*08e4*/ 	.word	0x00000000
        /*08e8*/ 	.short	0x010a
        /*08ea*/ 	.byte	0x06
	.zero		1


	//   ....[118]....
        /*08ec*/ 	.word	0x0000c910
        /*08f0*/ 	.word	0x00000002
        /*08f4*/ 	.word	0x00000000
        /*08f8*/ 	.short	0x010a
        /*08fa*/ 	.byte	0xff
	.zero		1


	//   ....[119]....
        /*08fc*/ 	.word	0x0000c970
        /*0900*/ 	.word	0x00000003
        /*0904*/ 	.word	0x000000b0
        /*0908*/ 	.short	0x010a
        /*090a*/ 	.byte	0xff
	.zero		1


	//   ....[120]....
        /*090c*/ 	.word	0x0000c9d0
        /*0910*/ 	.word	0x00000003
        /*0914*/ 	.word	0x00000100
        /*0918*/ 	.short	0x010a
        /*091a*/ 	.byte	0xff
	.zero		1


	//   ....[121]....
        /*091c*/ 	.word	0x0000ca30
        /*0920*/ 	.word	0x00000003
        /*0924*/ 	.word	0x000000b8
        /*0928*/ 	.short	0x010a
        /*092a*/ 	.byte	0xff
	.zero		1


	//   ....[122]....
        /*092c*/ 	.word	0x0000ca90
        /*0930*/ 	.word	0x00000003
        /*0934*/ 	.word	0x00000108
        /*0938*/ 	.short	0x010a
        /*093a*/ 	.byte	0xff
	.zero		1


	//   ....[123]....
        /*093c*/ 	.word	0x0000caf0
        /*0940*/ 	.word	0x00000003
        /*0944*/ 	.word	0x00000108
        /*0948*/ 	.short	0x010a
        /*094a*/ 	.byte	0xff
	.zero		1


	//----- nvinfo : EIATTR_NUM_MBARRIERS
	.align		4
.L_58:
        /*094c*/ 	.byte	0x03, 0x38
        /*094e*/ 	.short	0x0022


	//----- nvinfo : EIATTR_EXIT_INSTR_OFFSETS
	.align		4
        /*0950*/ 	.byte	0x04, 0x1c
        /*0952*/ 	.short	(.L_60 - .L_59)


	//   ....[0]....
.L_59:
        /*0954*/ 	.word	0x000096e0


	//   ....[1]....
        /*0958*/ 	.word	0x0000baa0


	//----- nvinfo : EIATTR_INDIRECT_BRANCH_TARGETS
	.align		4
.L_60:
        /*095c*/ 	.byte	0x04, 0x34
        /*095e*/ 	.short	(.L_62 - .L_61)


	//   ....[0]....
.L_61:
        /*0960*/ 	.word	.L_x_138@srel
        /*0964*/ 	.short	0x0
        /*0966*/ 	.short	0x0
        /*0968*/ 	.word	0x3
        /*096c*/ 	.word	.L_x_139@srel
        /*0970*/ 	.word	.L_x_140@srel
        /*0974*/ 	.word	.L_x_2@srel


	//----- nvinfo : EIATTR_REQNTID
	.align		4
.L_62:
        /*0978*/ 	.byte	0x04, 0x10
        /*097a*/ 	.short	(.L_64 - .L_63)
.L_63:
        /*097c*/ 	.word	0x00000200
        /*0980*/ 	.word	0x00000001
        /*0984*/ 	.word	0x00000001


	//----- nvinfo : EIATTR_CRS_STACK_SIZE
	.align		4
.L_64:
        /*0988*/ 	.byte	0x04, 0x1e
        /*098a*/ 	.short	(.L_66 - .L_65)
.L_65:
        /*098c*/ 	.word	0x00000000


	//----- nvinfo : EIATTR_CBANK_PARAM_SIZE
	.align		4
.L_66:
        /*0990*/ 	.byte	0x03, 0x19
        /*0992*/ 	.short	0x02ac


	//----- nvinfo : EIATTR_PARAM_CBANK
	.align		4
        /*0994*/ 	.byte	0x04, 0x0a
        /*0996*/ 	.short	(.L_68 - .L_67)
	.align		4
.L_67:
        /*0998*/ 	.word	index@(.nv.constant0.kernel_cutlass_kernel_flash_attncuteflash_fwd_sm100FlashAttentionForwardSm100_object_at__tensor0000o9611101213_tensor0000o9611101213_tensor0000o9610111213_tensor0000o9611101213_tensorptrf_0)
        /*099c*/ 	.short	0x0380
        /*099e*/ 	.short	0x02ac


	//----- nvinfo : EIATTR_SW_WAR
	.align		4
.L_68:
        /*09a0*/ 	.byte	0x04, 0x36
        /*09a2*/ 	.short	(.L_70 - .L_69)
.L_69:
        /*09a4*/ 	.word	0x00000008
.L_70:


//--------------------- .nv.compat                --------------------------
	.section	.nv.compat,"",@"SHT_CUDA_COMPAT_INFO"
	.align	4
        /*0000*/ 	.byte	0x02, 0x02, 0x02, 0x00, 0x02, 0x05, 0x05, 0x00, 0x02, 0x03, 0x01, 0x00, 0x02, 0x06, 0x01, 0x00


//--------------------- .nv.callgraph             --------------------------
	.section	.nv.callgraph,"",@"SHT_CUDA_CALLGRAPH"
	.align	4
	.sectionentsize	8
	.align		4
        /*0000*/ 	.word	0x00000000
	.align		4
        /*0004*/ 	.word	0xffffffff
	.align		4
        /*0008*/ 	.word	0x00000000
	.align		4
        /*000c*/ 	.word	0xfffffffe
	.align		4
        /*0010*/ 	.word	0x00000000
	.align		4
        /*0014*/ 	.word	0xfffffffd
	.align		4
        /*0018*/ 	.word	0x00000000
	.align		4
        /*001c*/ 	.word	0xfffffffc


//--------------------- .nv.constant2.kernel_cutlass_kernel_flash_attncuteflash_fwd_sm100FlashAttentionForwardSm100_object_at__tensor0000o9611101213_tensor0000o9611101213_tensor0000o9610111213_tensor0000o9611101213_tensorptrf_0 --------------------------
	.section	.nv.constant2.kernel_cutlass_kernel_flash_attncuteflash_fwd_sm100FlashAttentionForwardSm100_object_at__tensor0000o9611101213_tensor0000o9611101213_tensor0000o9610111213_tensor0000o9611101213_tensorptrf_0,"a",@progbits
	.sectionflags	@""
	.align	4
.nv.constant2.kernel_cutlass_kernel_flash_attncuteflash_fwd_sm100FlashAttentionForwardSm100_object_at__tensor0000o9611101213_tensor0000o9611101213_tensor0000o9610111213_tensor0000o9611101213_tensorptrf_0:
        /*0000*/ 	.byte	0x20, 0x0d, 0x00, 0x00, 0xe0, 0x05, 0x00, 0x00, 0x00, 0x4b, 0x00, 0x00


//--------------------- .text.kernel_cutlass_kernel_flash_attncuteflash_fwd_sm100FlashAttentionForwardSm100_object_at__tensor0000o9611101213_tensor0000o9611101213_tensor0000o9610111213_tensor0000o9611101213_tensorptrf_0 --------------------------
	.section	.text.kernel_cutlass_kernel_flash_attncuteflash_fwd_sm100FlashAttentionForwardSm100_object_at__tensor0000o9611101213_tensor0000o9611101213_tensor0000o9610111213_tensor0000o9611101213_tensorptrf_0,"ax",@progbits
	.align	128
        .global         kernel_cutlass_kernel_flash_attncuteflash_fwd_sm100FlashAttentionForwardSm100_object_at__tensor0000o9611101213_tensor0000o9611101213_tensor0000o9610111213_tensor0000o9611101213_tensorptrf_0
        .type           kernel_cutlass_kernel_flash_attncuteflash_fwd_sm100FlashAttentionForwardSm100_object_at__tensor0000o9611101213_tensor0000o9611101213_tensor0000o9610111213_tensor0000o9611101213_tensorptrf_0,@function
        .size           kernel_cutlass_kernel_flash_attncuteflash_fwd_sm100FlashAttentionForwardSm100_object_at__tensor0000o9611101213_tensor0000o9611101213_tensor0000o9610111213_tensor0000o9611101213_tensorptrf_0,(.L_x_144 - kernel_cutlass_kernel_flash_attncuteflash_fwd_sm100FlashAttentionForwardSm100_object_at__tensor0000o9611101213_tensor0000o9611101213_tensor0000o9610111213_tensor0000o9611101213_tensorptrf_0)
        .other          kernel_cutlass_kernel_flash_attncuteflash_fwd_sm100FlashAttentionForwardSm100_object_at__tensor0000o9611101213_tensor0000o9611101213_tensor0000o9610111213_tensor0000o9611101213_tensorptrf_0,@"STO_CUDA_ENTRY STV_DEFAULT"
kernel_cutlass_kernel_flash_attncuteflash_fwd_sm100FlashAttentionForwardSm100_object_at__tensor0000o9611101213_tensor0000o9611101213_tensor0000o9610111213_tensor0000o9611101213_tensorptrf_0:
.text.kernel_cutlass_kernel_flash_attncuteflash_fwd_sm100FlashAttentionForwardSm100_object_at__tensor0000o9611101213_tensor0000o9611101213_tensor0000o9610111213_tensor0000o9611101213_tensorptrf_0:
[----:B------:R-:W1:Y:S01]  /*0000*/  LDC R1, c[0x0][0x37c] ;  /* 0x0000df00ff017b82 */ /* 0x000e620000000800 */
[----:B------:R-:W2:Y:S07]  /*0010*/  S2R R0, SR_TID.X ;  /* 0x0000000000007919 */ /* 0x000eae0000002100 */
[----:B------:R-:W3:Y:S02]  /*0020*/  S2UR UR5, SR_CTAID.X ;  /* 0x00000000000579c3 */ /* 0x000ee40000002500 */
[----:B---3--:R-:W-:Y:S01]  /*0030*/  IMAD.U32 R2, RZ, RZ, UR5 ;  /* 0x00000005ff027e24 */ /* 0x008fe2000f8e00ff */
[----:B--2---:R-:W-:-:S04]  /*0040*/  SHF.R.U32.HI R0, RZ, 0x5, R0 ;  /* 0x00000005ff007819 */ /* 0x004fc80000011600 */
[----:B------:R-:W-:-:S13]  /*0050*/  R2UR UR4, R0 ;  /* 0x00000000000472ca */ /* 0x000fda00000e0000 */
[----:B------:R-:W-:Y:S01]  /*0060*/  UISETP.NE.AND UP0, UPT, UR4, URZ, UPT ;  /* 0x000000ff0400728c */ /* 0x000fe2000bf05270 */
[----:B------:R-:W-:-:S08]  /*0070*/  IMAD.U32 R3, RZ, RZ, UR4 ;  /* 0x00000004ff037e24 */ /* 0x000fd0000f8e00ff */
[----:B-1----:R-:W-:Y:S05]  /*0080*/  BRA.U UP0, `(.L_x_0) ;  /* 0x0000000500207547 */ /* 0x002fea000b800000 */
[----:B------:R-:W1:Y:S01]  /*0090*/  S2UR UR6, SR_CgaCtaId ;  /* 0x00000000000679c3 */ /* 0x000e620000008800 */
[----:B------:R-:W2:Y:S01]  /*00a0*/  LDCU.64 UR4, c[0x0][0x348] ;  /* 0x00006900ff0477ac */ /* 0x000ea20008000a00 */
[----:B------:R-:W-:Y:S01]  /*00b0*/  UMOV UR7, 0x400 ;  /* 0x0000040000077882 */ /* 0x000fe20000000000 */
[----:B------:R-:W-:Y:S01]  /*00c0*/  UMOV UR8, 0x1 ;  /* 0x0000000100087882 */ /* 0x000fe20000000000 */
[----:B------:R-:W-:Y:S01]  /*00d0*/  UMOV UR22, 0x100 ;  /* 0x0000010000167882 */ /* 0x000fe20000000000 */
[----:B------:R-:W-:Y:S01]  /*00e0*/  UMOV UR20, 0x4 ;  /* 0x0000000400147882 */ /* 0x000fe20000000000 */
[----:B------:R-:W-:-:S04]  /*00f0*/  UIADD3 UR22, UPT, UPT, -UR22, 0x100000, URZ ;  /* 0x0010000016167890 */ /* 0x000fc8000fffe1ff */
[----:B------:R-:W-:Y:S02]  /*0100*/  USHF.L.U32 UR23, UR22, 0xb, URZ ;  /* 0x0000000b16177899 */ /* 0x000fe400080006ff */
[----:B------:R-:W-:Y:S01]  /*0110*/  USHF.L.U32 UR22, UR22, 0x1, URZ ;  /* 0x0000000116167899 */ /* 0x000fe200080006ff */
[----:B------:R-:W-:Y:S01]  /*0120*/  UMOV UR9, 0x80 ;  /* 0x0000008000097882 */ /* 0x000fe20000000000 */
[----:B------:R-:W-:-:S04]  /*0130*/  UIADD3 UR20, UPT, UPT, -UR20, 0x100000, URZ ;  /* 0x0010000014147890 */ /* 0x000fc8000fffe1ff */
[----:B------:R-:W-:Y:S02]  /*0140*/  USHF.L.U32 UR21, UR20, 0xb, URZ ;  /* 0x0000000b14157899 */ /* 0x000fe400080006ff */
[----:B------:R-:W-:Y:S01]  /*0150*/  USHF.L.U32 UR20, UR20, 0x1, URZ ;  /* 0x0000000114147899 */ /* 0x000fe200080006ff */
[----:B------:R-:W-:Y:S02]  /*0160*/  UMOV UR18, 0x20 ;  /* 0x0000002000127882 */ /* 0x000fe40000000000 */
[----:B------:R-:W-:-:S04]  /*0170*/  UIADD3 UR18, UPT, UPT, -UR18, 0x100000, URZ ;  /* 0x0010000012127890 */ /* 0x000fc8000fffe1ff */
[----:B------:R-:W-:Y:S02]  /*0180*/  USHF.L.U32 UR19, UR18, 0xb, URZ ;  /* 0x0000000b12137899 */ /* 0x000fe400080006ff */
[----:B------:R-:W-:Y:S02]  /*0190*/  USHF.L.U32 UR18, UR18, 0x1, URZ ;  /* 0x0000000112127899 */ /* 0x000fe400080006ff */
[----:B--2---:R-:W-:Y:S02]  /*01a0*/  UIADD3 UR16, UP3, UPT, UR4, 0x80, URZ ;  /* 0x0000008004107890 */ /* 0x004fe4000ff7e0ff */
[----:B------:R-:W-:Y:S02]  /*01b0*/  UIADD3 UR14, UP2, UPT, UR4, 0x100, URZ ;  /* 0x00000100040e7890 */ /* 0x000fe4000ff5e0ff */
[----:B------:R-:W-:Y:S02]  /*01c0*/  UIADD3 UR12, UP1, UPT, UR4, 0x180, URZ ;  /* 0x00000180040c7890 */ /* 0x000fe4000ff3e0ff */
[----:B------:R-:W-:-:S02]  /*01d0*/  UIADD3 UR10, UP0, UPT, UR4, 0x200, URZ ;  /* 0x00000200040a7890 */ /* 0x000fc4000ff1e0ff */
[----:B-1----:R-:W-:Y:S02]  /*01e0*/  ULEA UR4, UR6, UR7, 0x18 ;  /* 0x0000000706047291 */ /* 0x002fe4000f8ec0ff */
[----:B------:R-:W-:-:S04]  /*01f0*/  UIADD3 UR6, UPT, UPT, -UR8, 0x100000, URZ ;  /* 0x0010000008067890 */ /* 0x000fc8000fffe1ff */
[----:B------:R-:W-:Y:S02]  /*0200*/  USHF.L.U32 UR7, UR6, 0xb, URZ ;  /* 0x0000000b06077899 */ /* 0x000fe400080006ff */
[----:B------:R-:W-:Y:S02]  /*0210*/  USHF.L.U32 UR6, UR6, 0x1, URZ ;  /* 0x0000000106067899 */ /* 0x000fe400080006ff */
[----:B------:R-:W-:Y:S02]  /*0220*/  UIADD3.X UR17, UPT, UPT, URZ, UR5, URZ, UP3, !UPT ;  /* 0x00000005ff117290 */ /* 0x000fe40009ffe4ff */
[----:B------:R-:W-:-:S04]  /*0230*/  UIADD3 UR8, UPT, UPT, -UR9, 0x100000, URZ ;  /* 0x0010000009087890 */ /* 0x000fc8000fffe1ff */
[----:B------:R-:W-:Y:S02]  /*0240*/  USHF.L.U32 UR9, UR8, 0xb, URZ ;  /* 0x0000000b08097899 */ /* 0x000fe400080006ff */
[----:B------:R-:W-:Y:S02]  /*0250*/  USHF.L.U32 UR8, UR8, 0x1, URZ ;  /* 0x0000000108087899 */ /* 0x000fe400080006ff */
[----:B------:R-:W-:Y:S02]  /*0260*/  UIADD3.X UR15, UPT, UPT, URZ, UR5, URZ, UP2, !UPT ;  /* 0x00000005ff0f7290 */ /* 0x000fe400097fe4ff */
[----:B------:R-:W-:Y:S02]  /*0270*/  UIADD3.X UR13, UPT, UPT, URZ, UR5, URZ, UP1, !UPT ;  /* 0x00000005ff0d7290 */ /* 0x000fe40008ffe4ff */
[----:B------:R-:W-:Y:S01]  /*0280*/  UIADD3.X UR11, UPT, UPT, URZ, UR5, URZ, UP0, !UPT ;  /* 0x00000005ff0b7290 */ /* 0x000fe200087fe4ff */
[----:B------:R1:W-:Y:S04]  /*0290*/  UTMACCTL.PF [UR16] ;  /* 0x00000000100079b9 */ /* 0x0003e80008040000 */
[----:B------:R1:W-:Y:S02]  /*02a0*/  UTMACCTL.PF [UR14] ;  /* 0x000000000e0079b9 */ /* 0x0003e40008040000 */
[----:B------:R1:W-:Y:S02]  /*02b0*/  UTMACCTL.PF [UR12] ;  /* 0x000000000c0079b9 */ /* 0x0003e40008040000 */
[----:B------:R1:W-:Y:S01]  /*02c0*/  UTMACCTL.PF [UR10] ;  /* 0x000000000a0079b9 */ /* 0x0003e20008040000 */
[----:B------:R-:W2:Y:S02]  /*02d0*/  FENCE.VIEW.ASYNC.S ;  /* 0x00000000000073c6 */ /* 0x000ea40000000000 */
[----:B--2---:R1:W2:Y:S01]  /*02e0*/  SYNCS.EXCH.64 URZ, [UR4], UR6 ;  /* 0x0000000604ff75b2 */ /* 0x0042a20008000100 */
[----:B------:R1:W3:Y:S01]  /*02f0*/  SYNCS.EXCH.64 URZ, [UR4+0x8], UR6 ;  /* 0x0000080604ff75b2 */ /* 0x0002e20008000100 */
[----:B------:R1:W4:Y:S01]  /*0300*/  SYNCS.EXCH.64 URZ, [UR4+0x10], UR6 ;  /* 0x0000100604ff75b2 */ /* 0x0003220008000100 */
[----:B------:R1:W5:Y:S01]  /*0310*/  SYNCS.EXCH.64 URZ, [UR4+0x18], UR6 ;  /* 0x0000180604ff75b2 */ /* 0x0003620008000100 */
[----:B------:R1:W1:Y:S01]  /*0320*/  SYNCS.EXCH.64 URZ, [UR4+0x20], UR6 ;  /* 0x0000200604ff75b2 */ /* 0x0002620008000100 */
        /* <DEDUP_REMOVED lines=29> */
[----:B--2345:R-:W-:Y:S01]  /*0500*/  NOP ;  /* 0x0000000000007918 */ /* 0x03cfe20000000000 */
.L_x_0:
[----:B-1----:R-:W-:Y:S01]  /*0510*/  R2UR UR4, R0 ;  /* 0x00000000000472ca */ /* 0x002fe200000e0000 */
[----:B------:R-:W-:-:S12]  /*0520*/  NOP ;  /* 0x0000000000007918 */ /* 0x000fd80000000000 */
[----:B------:R-:W-:Y:S01]  /*0530*/  UISETP.GT.AND UP0, UPT, UR4, 0xd, UPT ;  /* 0x0000000d0400788c */ /* 0x000fe2000bf04270 */
[----:B------:R-:W-:Y:S08]  /*0540*/  BAR.SYNC.DEFER_BLOCKING 0x0 ;  /* 0x0000000000007b1d */ /* 0x000ff00000010000 */
[----:B------:R-:W-:Y:S05]  /*0550*/  BRA.U UP0, `(.L_x_1) ;  /* 0x0000002d00c87547 */ /* 0x000fea000b800000 */
[----:B------:R-:W-:Y:S01]  /*0560*/  R2UR UR4, R0 ;  /* 0x00000000000472ca */ /* 0x000fe200000e0000 */
[----:B------:R-:W-:-:S12]  /*0570*/  IMAD.MOV.U32 R5, RZ, RZ, -0xc ;  /* 0xfffffff4ff057424 */ /* 0x000fd800078e00ff */
[----:B------:R-:W-:-:S05]  /*0580*/  IMAD.U32 R4, RZ, RZ, UR4 ;  /* 0x00000004ff047e24 */ /* 0x000fca000f8e00ff */
[----:B------:R-:W-:-:S05]  /*0590*/  VIADDMNMX.U32 R4, R5, R4, 0x2, PT ;  /* 0x0000000205047446 */ /* 0x000fca0003800004 */
[----:B------:R-:W-:-:S04]  /*05a0*/  IMAD.SHL.U32 R6, R4, 0x4, RZ ;  /* 0x0000000404067824 */ /* 0x000fc800078e00ff */
[----:B------:R-:W1:Y:S02]  /*05b0*/  LDC R4, c[0x2][R6] ;  /* 0x0080000006047b82 */ /* 0x000e640000000800 */
[----:B-1----:R-:W-:-:S04]  /*05c0*/  SHF.R.S32.HI R5, RZ, 0x1f, R4 ;  /* 0x0000001fff057819 */ /* 0x002fc80000011404 */
.L_x_138:
[----:B------:R-:W-:Y:S05]  /*05d0*/  BRX R4 -0x5e0                                                                                                                                                                                                      (*"BRANCH_TARGETS .L_x_139,.L_x_140,.L_x_2"*) ;  /* 0xfffffff804887949 */ /* 0x000fea000383ffff */
.L_x_140:
[----:B------:R-:W-:-:S08]  /*05e0*/  NOP ;  /* 0x0000000000007918 */ /* 0x000fd00000000000 */
[----:B------:R-:W1:-:S00]  /*05f0*/  USETMAXREG.DEALLOC.CTAPOOL 0x30 ;  /* 0x00000030000079c8 */ /* 0x000e4000080e0500 */
[----:B------:R-:W2:Y:S01]  /*0600*/  LDCU UR4, c[0x0][0x610] ;  /* 0x0000c200ff0477ac */ /* 0x000ea20008000800 */
[----:B-1----:R-:W-:Y:S01]  /*0610*/  R2UR UR8, R2 ;  /* 0x00000000020872ca */ /* 0x002fe200000e0000 */
[----:B------:R-:W1:Y:S01]  /*0620*/  LDCU.U8 UR9, c[0x0][0x614] ;  /* 0x0000c280ff0977ac */ /* 0x000e620008000000 */
[----:B------:R-:W3:Y:S01]  /*0630*/  LDCU.U8 UR6, c[0x0][0x615] ;  /* 0x0000c2a0ff0677ac */ /* 0x000ee20008000000 */
[----:B------:R-:W4:Y:S10]  /*0640*/  LDCU UR7, c[0x0][0x61c] ;  /* 0x0000c380ff0777ac */ /* 0x000f340008000800 */
[----:B--2---:R-:W-:-:S04]  /*0650*/  UIMAD.WIDE.U32 UR4, UR8, UR4, URZ ;  /* 0x00000004080472a5 */ /* 0x004fc8000f8e00ff */
[----:B------:R-:W-:-:S04]  /*0660*/  UIADD3 UR4, UPT, UPT, UR8, -UR5, URZ ;  /* 0x8000000508047290 */ /* 0x000fc8000fffe0ff */
[----:B-1----:R-:W-:Y:S01]  /*0670*/  USHF.R.U32.HI UR4, URZ, UR9, UR4 ;  /* 0x00000009ff047299 */ /* 0x002fe20008011604 */
[----:B------:R-:W1:Y:S03]  /*0680*/  LDCU.U8 UR9, c[0x0][0x620] ;  /* 0x0000c400ff0977ac */ /* 0x000e660008000000 */
[----:B------:R-:W-:-:S04]  /*0690*/  UIADD3 UR4, UPT, UPT, UR5, UR4, URZ ;  /* 0x0000000405047290 */ /* 0x000fc8000fffe0ff */
[----:B---3--:R-:W-:Y:S01]  /*06a0*/  USHF.R.U32.HI UR51, URZ, UR6, UR4 ;  /* 0x00000006ff337299 */ /* 0x008fe20008011604 */
[----:B------:R-:W2:Y:S03]  /*06b0*/  LDCU UR6, c[0x0][0x624] ;  /* 0x0000c480ff0677ac */ /* 0x000ea60008000800 */
[----:B----4-:R-:W-:-:S07]  /*06c0*/  UIMAD.WIDE.U32 UR4, UR51, UR7, URZ ;  /* 0x00000007330472a5 */ /* 0x010fce000f8e00ff */
[----:B------:R-:W-:Y:S02]  /*06d0*/  UMOV UR4, UR5 ;  /* 0x0000000500047c82 */ /* 0x000fe40008000000 */
[----:B------:R-:W-:-:S04]  /*06e0*/  UIADD3 UR52, UPT, UPT, UR51, -UR4, URZ ;  /* 0x8000000433347290 */ /* 0x000fc8000fffe0ff */
[----:B-1----:R-:W-:Y:S02]  /*06f0*/  USHF.R.U32.HI UR52, URZ, UR9, UR52 ;  /* 0x00000009ff347299 */ /* 0x002fe40008011634 */
[----:B--2---:R-:W-:Y:S02]  /*0700*/  UISETP.GE.AND UP0, UPT, UR8, UR6, UPT ;  /* 0x000000060800728c */ /* 0x004fe4000bf06270 */
[----:B------:R-:W-:-:S07]  /*0710*/  UIADD3 UR52, UPT, UPT, UR4, UR52, URZ ;  /* 0x0000003404347290 */ /* 0x000fce000fffe0ff */
[----:B------:R-:W-:Y:S05]  /*0720*/  BRA.U UP0, `(.L_x_2) ;  /* 0x0000004100f47547 */ /* 0x000fea000b800000 */
[----:B------:R-:W1:Y:S01]  /*0730*/  S2UR UR8, SR_CgaCtaId ;  /* 0x00000000000879c3 */ /* 0x000e620000008800 */
[----:B------:R-:W2:Y:S01]  /*0740*/  LDCU.U8 UR4, c[0x0][0x621] ;  /* 0x0000c420ff0477ac */ /* 0x000ea20008000000 */
[----:B------:R-:W-:Y:S01]  /*0750*/  R2UR UR11, R2 ;  /* 0x00000000020b72ca */ /* 0x000fe200000e0000 */
[----:B------:R-:W-:Y:S02]  /*0760*/  HFMA2 R5, -RZ, RZ, 0, 5.9604644775390625e-08 ;  /* 0x00000001ff057431 */ /* 0x000fe400000001ff */
[----:B------:R-:W-:Y:S01]  /*0770*/  IMAD.MOV.U32 R7, RZ, RZ, RZ ;  /* 0x000000ffff077224 */ /* 0x000fe200078e00ff */
[----:B------:R-:W3:Y:S01]  /*0780*/  LDCU.64 UR6, c[0x0][0x348] ;  /* 0x00006900ff0677ac */ /* 0x000ee20008000a00 */
[----:B------:R-:W4:Y:S01]  /*0790*/  LDCU UR5, c[0x0][0x60c] ;  /* 0x0000c180ff0577ac */ /* 0x000f220008000800 */
[----:B------:R-:W5:Y:S01]  /*07a0*/  LDCU UR10, c[0x0][0x618] ;  /* 0x0000c300ff0a77ac */ /* 0x000f620008000800 */
[----:B------:R-:W-:Y:S01]  /*07b0*/  UMOV UR9, 0x400 ;  /* 0x0000040000097882 */ /* 0x000fe20000000000 */
[----:B------:R-:W-:-:S02]  /*07c0*/  UIADD3 UR50, UPT, UPT, -UR51, URZ, URZ ;  /* 0x000000ff33327290 */ /* 0x000fc4000fffe1ff */
[----:B--2---:R-:W-:Y:S01]  /*07d0*/  USHF.R.U32.HI UR52, URZ, UR4, UR52 ;  /* 0x00000004ff347299 */ /* 0x004fe20008011634 */
[----:B------:R-:W2:Y:S01]  /*07e0*/  LDCU UR13, c[0x0][0x370] ;  /* 0x00006e00ff0d77ac */ /* 0x000ea20008000800 */
[----:B---3--:R-:W-:Y:S02]  /*07f0*/  UIADD3 UR14, UP0, UPT, UR6, 0x200, URZ ;  /* 0x00000200060e7890 */ /* 0x008fe4000ff1e0ff */
[----:B------:R-:W-:Y:S02]  /*0800*/  UIADD3 UR4, UPT, UPT, -UR52, URZ, URZ ;  /* 0x000000ff34047290 */ /* 0x000fe4000fffe1ff */
[----:B-1----:R-:W-:Y:S02]  /*0810*/  ULEA UR6, UR8, UR9, 0x18 ;  /* 0x0000000908067291 */ /* 0x002fe4000f8ec0ff */
[----:B----4-:R-:W-:Y:S01]  /*0820*/  UIMAD UR50, UR50, UR5, UR11 ;  /* 0x00000005323272a4 */ /* 0x010fe2000f8e020b */
[----:B------:R-:W1:Y:S01]  /*0830*/  LDCU UR21, c[0x0][0x624] ;  /* 0x0000c480ff1577ac */ /* 0x000e620008000800 */
[----:B------:R-:W3:Y:S01]  /*0840*/  LDCU UR37, c[0x0][0x610] ;  /* 0x0000c200ff2577ac */ /* 0x000ee20008000800 */
[----:B------:R-:W4:Y:S01]  /*0850*/  LDCU UR29, c[0x0][0x60c] ;  /* 0x0000c180ff1d77ac */ /* 0x000f220008000800 */
[----:B------:R-:W1:Y:S01]  /*0860*/  LDCU.64 UR30, c[0x0][0x618] ;  /* 0x0000c300ff1e77ac */ /* 0x000e620008000a00 */
[----:B------:R-:W-:-:S02]  /*0870*/  UIADD3.X UR15, UPT, UPT, URZ, UR7, URZ, UP0, !UPT ;  /* 0x00000007ff0f7290 */ /* 0x000fc400087fe4ff */
[----:B-----5:R-:W-:Y:S02]  /*0880*/  UIMAD UR51, UR4, UR10, UR51 ;  /* 0x0000000a043372a4 */ /* 0x020fe4000f8e0233 */
[----:B------:R-:W-:Y:S02]  /*0890*/  UIADD3 UR48, UPT, UPT, UR6, 0xc00, URZ ;  /* 0x00000c0006307890 */ /* 0x000fe4000fffe0ff */
[----:B------:R-:W-:Y:S02]  /*08a0*/  UIADD3 UR40, UPT, UPT, UR6, 0x2c00, URZ ;  /* 0x00002c0006287890 */ /* 0x000fe4000fffe0ff */
[----:B------:R-:W-:Y:S02]  /*08b0*/  UIADD3 UR32, UPT, UPT, UR6, 0x4c00, URZ ;  /* 0x00004c0006207890 */ /* 0x000fe4000fffe0ff */
[----:B------:R-:W-:Y:S02]  /*08c0*/  UIADD3 UR24, UPT, UPT, UR6, 0x6c00, URZ ;  /* 0x00006c0006187890 */ /* 0x000fe4000fffe0ff */
[----:B------:R-:W-:-:S02]  /*08d0*/  UIADD3 UR16, UPT, UPT, UR6, 0x8c00, URZ ;  /* 0x00008c0006107890 */ /* 0x000fc4000fffe0ff */
[----:B------:R-:W-:Y:S01]  /*08e0*/  UIADD3 UR8, UPT, UPT, UR6, 0xac00, URZ ;  /* 0x0000ac0006087890 */ /* 0x000fe2000fffe0ff */
[----:B------:R-:W-:Y:S01]  /*08f0*/  UMOV UR5, UR11 ;  /* 0x0000000b00057c82 */ /* 0x000fe20008000000 */
[----:B------:R-:W-:Y:S01]  /*0900*/  UMOV UR38, URZ ;  /* 0x000000ff00267c82 */ /* 0x000fe20008000000 */
[----:B------:R-:W-:Y:S01]  /*0910*/  UMOV UR39, URZ ;  /* 0x000000ff00277c82 */ /* 0x000fe20008000000 */
[----:B------:R-:W-:Y:S01]  /*0920*/  UMOV UR49, URZ ;  /* 0x000000ff00317c82 */ /* 0x000fe20008000000 */
[----:B------:R-:W-:Y:S01]  /*0930*/  UMOV UR41, 0x20 ;  /* 0x0000002000297882 */ /* 0x000fe20000000000 */
[----:B-1234-:R-:W-:-:S06]  /*0940*/  UMOV UR33, 0x40 ;  /* 0x0000004000217882 */ /* 0x01efcc0000000000 */
.L_x_5:
[----:B------:R-:W-:Y:S01]  /*0950*/  SHF.L.U32 R6, R7, 0x1f, RZ ;  /* 0x0000001f07067819 */ /* 0x000fe200000006ff */
[----:B------:R-:W-:Y:S01]  /*0960*/  USHF.L.U32 UR50, UR50, 0x8, URZ ;  /* 0x0000000832327899 */ /* 0x000fe200080006ff */
[----:B------:R-:W-:Y:S02]  /*0970*/  UMOV UR43, UR51 ;  /* 0x00000033002b7c82 */ /* 0x000fe40008000000 */
[----:B-1----:R-:W1:Y:S01]  /*0980*/  SYNCS.PHASECHK.TRANS64.TRYWAIT P0, [UR6+0xf0], R6 ;  /* 0x0000f006ff0075a7 */ /* 0x002e620008001106 */
[----:B------:R-:W-:Y:S01]  /*0990*/  UMOV UR44, UR52 ;  /* 0x00000034002c7c82 */ /* 0x000fe20008000000 */
[----:B------:R-:W-:Y:S01]  /*09a0*/  UMOV UR35, UR51 ;  /* 0x0000003300237c82 */ /* 0x000fe20008000000 */
[----:B------:R-:W-:Y:S01]  /*09b0*/  UMOV UR36, UR52 ;  /* 0x0000003400247c82 */ /* 0x000fe20008000000 */
[----:B------:R-:W-:Y:S01]  /*09c0*/  UMOV UR42, UR50 ;  /* 0x00000032002a7c82 */ /* 0x000fe20008000000 */
[----:B------:R-:W-:Y:S01]  /*09d0*/  UMOV UR34, UR50 ;  /* 0x0000003200227c82 */ /* 0x000fe20008000000 */
[----:B-1----:R-:W-:Y:S05]  /*09e0*/  @!P0 BRA `(.L_x_3) ;  /* 0x000000b000308947 */ /* 0x002fea0003800000 */
.L_x_68:
[----:B------:R2:W-:Y:S01]  /*09f0*/  UTMASTG.4D [UR48], [UR14], desc[URZ] ;  /* 0x0000ff300e0073b5 */ /* 0x0005e20008019000 */
[----:B------:R2:W-:Y:S01]  /*0a00*/  UTMASTG.4D [UR40], [UR14], desc[URZ] ;  /* 0x0000ff280e0073b5 */ /* 0x0005e20008019000 */
[----:B------:R2:W-:Y:S01]  /*0a10*/  UTMASTG.4D [UR32], [UR14], desc[URZ] ;  /* 0x0000ff200e0073b5 */ /* 0x0005e20008019000 */
[----:B------:R0:W-:Y:S01]  /*0a20*/  UTMACMDFLUSH ;  /* 0x00000000000079b7 */ /* 0x0001e20000000000 */
[----:B------:R-:W3:Y:S02]  /*0a30*/  SYNCS.PHASECHK.TRANS64.TRYWAIT P0, [UR6+0xf8], R6 ;  /* 0x0000f806ff0075a7 */ /* 0x000ee40008001106 */
[----:B--23--:R-:W-:Y:S05]  /*0a40*/  @!P0 BRA `(.L_x_4) ;  /* 0x000000b000388947 */ /* 0x00cfea0003800000 */
.L_x_70:
[----:B------:R-:W2:Y:S01]  /*0a50*/  LDCU.U8 UR34, c[0x0][0x614] ;  /* 0x0000c280ff2277ac */ /* 0x000ea20008000000 */
[----:B------:R-:W-:Y:S01]  /*0a60*/  LOP3.LUT R7, R7, 0x1, RZ, 0x3c, !PT ;  /* 0x0000000107077812 */ /* 0x000fe200078e3cff */
[----:B------:R-:W-:Y:S02]  /*0a70*/  UIADD3 UR5, UPT, UPT, UR13, UR5, URZ ;  /* 0x000000050d057290 */ /* 0x000fe4000fffe0ff */
[----:B------:R-:W-:Y:S02]  /*0a80*/  UIADD3 UR26, UPT, UPT, UR50, 0x80, URZ ;  /* 0x00000080321a7890 */ /* 0x000fe4000fffe0ff */
[----:B------:R-:W-:Y:S01]  /*0a90*/  UIMAD.WIDE.U32 UR22, UR5, UR37, URZ ;  /* 0x00000025051672a5 */ /* 0x000fe2000f8e00ff */
[----:B------:R-:W3:Y:S01]  /*0aa0*/  LDCU.U8 UR7, c[0x0][0x615] ;  /* 0x0000c2a0ff0777ac */ /* 0x000ee20008000000 */
[----:B------:R-:W-:-:S05]  /*0ab0*/  UMOV UR27, UR51 ;  /* 0x00000033001b7c82 */ /* 0x000fca0008000000 */
[----:B------:R-:W-:Y:S01]  /*0ac0*/  UMOV UR4, UR23 ;  /* 0x0000001700047c82 */ /* 0x000fe20008000000 */
[----:B------:R-:W-:Y:S01]  /*0ad0*/  UMOV UR19, UR51 ;  /* 0x0000003300137c82 */ /* 0x000fe20008000000 */
[----:B------:R-:W-:Y:S01]  /*0ae0*/  UMOV UR11, UR51 ;  /* 0x00000033000b7c82 */ /* 0x000fe20008000000 */
[----:B------:R-:W-:Y:S01]  /*0af0*/  UIADD3 UR51, UPT, UPT, UR5, -UR4, URZ ;  /* 0x8000000405337290 */ /* 0x000fe2000fffe0ff */
[----:B------:R-:W-:Y:S01]  /*0b00*/  UMOV UR25, UR49 ;  /* 0x0000003100197c82 */ /* 0x000fe20008000000 */
[----:B------:R-:W-:Y:S01]  /*0b10*/  UMOV UR28, UR52 ;  /* 0x00000034001c7c82 */ /* 0x000fe20008000000 */
[----:B------:R-:W-:Y:S01]  /*0b20*/  UMOV UR17, 0x20 ;  /* 0x0000002000117882 */ /* 0x000fe20000000000 */
[----:B------:R-:W-:Y:S01]  /*0b30*/  UMOV UR20, UR52 ;  /* 0x0000003400147c82 */ /* 0x000fe20008000000 */
[----:B------:R-:W-:Y:S01]  /*0b40*/  UMOV UR18, UR26 ;  /* 0x0000001a00127c82 */ /* 0x000fe20008000000 */
[----:B------:R-:W-:Y:S01]  /*0b50*/  UMOV UR9, 0x40 ;  /* 0x0000004000097882 */ /* 0x000fe20000000000 */
[----:B------:R-:W-:Y:S01]  /*0b60*/  UMOV UR12, UR52 ;  /* 0x00000034000c7c82 */ /* 0x000fe20008000000 */
[----:B------:R-:W-:Y:S01]  /*0b70*/  UTMASTG.4D [UR24], [UR14], desc[UR38] ;  /* 0x000026180e0073b5 */ /* 0x000fe20008019000 */
[----:B------:R-:W-:Y:S01]  /*0b80*/  UMOV UR10, UR26 ;  /* 0x0000001a000a7c82 */ /* 0x000fe20008000000 */
[----:B--2---:R-:W-:Y:S01]  /*0b90*/  USHF.R.U32.HI UR51, URZ, UR34, UR51 ;  /* 0x00000022ff337299 */ /* 0x004fe20008011633 */
[----:B------:R-:W2:Y:S01]  /*0ba0*/  LDCU.U8 UR34, c[0x0][0x620] ;  /* 0x0000c400ff2277ac */ /* 0x000ea20008000000 */
[----:B------:R-:W-:Y:S02]  /*0bb0*/  UTMASTG.4D [UR16], [UR14], desc[UR38] ;  /* 0x000026100e0073b5 */ /* 0x000fe40008019000 */
[----:B------:R-:W-:-:S02]  /*0bc0*/  UIADD3 UR51, UPT, UPT, UR4, UR51, URZ ;  /* 0x0000003304337290 */ /* 0x000fc4000fffe0ff */
[----:B------:R-:W-:Y:S02]  /*0bd0*/  UISETP.GE.AND UP0, UPT, UR5, UR21, UPT ;  /* 0x000000150500728c */ /* 0x000fe4000bf06270 */
[----:B---3--:R-:W-:Y:S01]  /*0be0*/  USHF.R.U32.HI UR51, URZ, UR7, UR51 ;  /* 0x00000007ff337299 */ /* 0x008fe20008011633 */
[----:B------:R3:W-:Y:S01]  /*0bf0*/  UTMASTG.4D [UR8], [UR14], desc[UR38] ;  /* 0x000026080e0073b5 */ /* 0x0007e20008019000 */
[----:B------:R0:W-:Y:S01]  /*0c00*/  UTMACMDFLUSH ;  /* 0x00000000000079b7 */ /* 0x0001e20000000000 */
[----:B------:R-:W-:-:S04]  /*0c10*/  DEPBAR.LE SB0, 0x1 ;  /* 0x000080400000791a */ /* 0x000fc80000000000 */
[----:B------:R4:W-:Y:S01]  /*0c20*/  SYNCS.ARRIVE.TRANS64.ART0 RZ, [UR6+0x100], R5 ;  /* 0x00010005ffff79a7 */ /* 0x0009e20008500006 */
[----:B------:R-:W-:-:S04]  /*0c30*/  DEPBAR.LE SB0, 0x0 ;  /* 0x000080000000791a */ /* 0x000fc80000000000 */
[----:B---3--:R-:W-:Y:S01]  /*0c40*/  UIMAD.WIDE.U32 UR10, UR51, UR31, URZ ;  /* 0x0000001f330a72a5 */ /* 0x008fe2000f8e00ff */
[----:B------:R4:W-:Y:S06]  /*0c50*/  SYNCS.ARRIVE.TRANS64.ART0 RZ, [UR6+0x108], R5 ;  /* 0x00010805ffff79a7 */ /* 0x0009ec0008500006 */
[----:B------:R-:W-:Y:S02]  /*0c60*/  UMOV UR4, UR11 ;  /* 0x0000000b00047c82 */ /* 0x000fe40008000000 */
[----:B------:R-:W-:-:S04]  /*0c70*/  UIADD3 UR7, UPT, UPT, UR51, -UR4, URZ ;  /* 0x8000000433077290 */ /* 0x000fc8000fffe0ff */
[----:B--2---:R-:W-:Y:S01]  /*0c80*/  USHF.R.U32.HI UR7, URZ, UR34, UR7 ;  /* 0x00000022ff077299 */ /* 0x004fe20008011607 */
[----:B------:R-:W2:Y:S03]  /*0c90*/  LDCU.U8 UR34, c[0x0][0x621] ;  /* 0x0000c420ff2277ac */ /* 0x000ea60008000000 */
[----:B------:R-:W-:-:S04]  /*0ca0*/  UIADD3 UR4, UPT, UPT, UR4, UR7, URZ ;  /* 0x0000000704047290 */ /* 0x000fc8000fffe0ff */
[----:B--2---:R-:W-:Y:S02]  /*0cb0*/  USHF.R.U32.HI UR52, URZ, UR34, UR4 ;  /* 0x00000022ff347299 */ /* 0x004fe40008011604 */
[----:B------:R-:W-:Y:S02]  /*0cc0*/  UIADD3 UR4, UPT, UPT, -UR51, URZ, URZ ;  /* 0x000000ff33047290 */ /* 0x000fe4000fffe1ff */
[----:B------:R-:W-:Y:S02]  /*0cd0*/  UIADD3 UR7, UPT, UPT, -UR52, URZ, URZ ;  /* 0x000000ff34077290 */ /* 0x000fe4000fffe1ff */
[----:B------:R-:W-:Y:S02]  /*0ce0*/  UIMAD UR50, UR29, UR4, UR5 ;  /* 0x000000041d3272a4 */ /* 0x000fe4000f8e0205 */
[----:B------:R-:W-:Y:S01]  /*0cf0*/  UIMAD UR51, UR30, UR7, UR51 ;  /* 0x000000071e3372a4 */ /* 0x000fe2000f8e0233 */
[----:B----4-:R-:W-:Y:S11]  /*0d00*/  BRA.U !UP0, `(.L_x_5) ;  /* 0xfffffffd08107547 */ /* 0x010ff6000b83ffff */
[----:B------:R-:W-:Y:S05]  /*0d10*/  BRA `(.L_x_2) ;  /* 0x0000003c00787947 */ /* 0x000fea0003800000 */
.L_x_139:
[----:B------:R-:W-:-:S08]  /*0d20*/  NOP ;  /* 0x0000000000007918 */ /* 0x000fd00000000000 */
[----:B------:R-:W1:-:S00]  /*0d30*/  USETMAXREG.DEALLOC.CTAPOOL 0x30 ;  /* 0x00000030000079c8 */ /* 0x000e4000080e0500 */
[----:B------:R-:W2:Y:S01]  /*0d40*/  S2UR UR10, SR_CgaCtaId ;  /* 0x00000000000a79c3 */ /* 0x000ea20000008800 */
[----:B------:R-:W-:Y:S01]  /*0d50*/  NOP ;  /* 0x0000000000007918 */ /* 0x000fe20000000000 */
[----:B------:R-:W-:Y:S02]  /*0d60*/  UMOV UR4, 0x40 ;  /* 0x0000004000047882 */ /* 0x000fe40000000000 */
[----:B--2---:R-:W-:-:S09]  /*0d70*/  ULEA UR4, UR10, UR4, 0x18 ;  /* 0x000000040a047291 */ /* 0x004fd2000f8ec0ff */
[----:B-1----:R-:W1:Y:S01]  /*0d80*/  LDS.U8 R4, [UR4] ;  /* 0x00000004ff047984 */ /* 0x002e620008000000 */
[----:B------:R-:W-:Y:S02]  /*0d90*/  UMOV UR4, 0x400 ;  /* 0x0000040000047882 */ /* 0x000fe40000000000 */
[----:B------:R-:W-:Y:S01]  /*0da0*/  ULEA UR8, UR10, UR4, 0x18 ;  /* 0x000000040a087291 */ /* 0x000fe2000f8ec0ff */
[----:B-1----:R-:W-:-:S13]  /*0db0*/  ISETP.NE.AND P0, PT, R4, RZ, PT ;  /* 0x000000ff0400720c */ /* 0x002fda0003f05270 */
[----:B------:R-:W-:Y:S05]  /*0dc0*/  @P0 BRA `(.L_x_6) ;  /* 0x00000000007c0947 */ /* 0x000fea0003800000 */
[----:B------:R-:W-:-:S13]  /*0dd0*/  ELECT P0, URZ, PT ;  /* 0x0000000000ff782f */ /* 0x000fda0003800000 */
[----:B------:R-:W-:Y:S05]  /*0de0*/  @!P0 BRA `(.L_x_7) ;  /* 0x0000000000848947 */ /* 0x000fea0003800000 */
[----:B------:R-:W-:Y:S01]  /*0df0*/  UMOV UR4, 0x10 ;  /* 0x0000001000047882 */ /* 0x000fe20000000000 */
[----:B------:R-:W-:-:S04]  /*0e00*/  IMAD.MOV.U32 R5, RZ, RZ, 0xffff ;  /* 0x0000ffffff057424 */ /* 0x000fc800078e00ff */
[----:B------:R-:W-:Y:S04]  /*0e10*/  DEPBAR.LE SB1, 0x36 ;  /* 0x00009d800000791a */ /* 0x000fe80000000000 */
[----:B------:R-:W1:Y:S02]  /*0e20*/  UTCATOMSWS.FIND_AND_SET.ALIGN UP0, UR4, UR4 ;  /* 0x00000004000475e3 */ /* 0x000e640008000800 */
[----:B-1----:R-:W-:Y:S01]  /*0e30*/  PLOP3.LUT P0, PT, PT, PT, UP0, 0x80, 0x8 ;  /* 0x000000000008781c */ /* 0x002fe20003f0f008 */
[----:B------:R-:W-:-:S03]  /*0e40*/  IMAD.U32 R6, RZ, RZ, UR4 ;  /* 0x00000004ff067e24 */ /* 0x000fc6000f8e00ff */
[----:B------:R-:W-:-:S04]  /*0e50*/  SEL R4, RZ, 0xffffffff, !P0 ;  /* 0xffffffffff047807 */ /* 0x000fc80004000000 */
[----:B------:R-:W-:Y:S01]  /*0e60*/  ISETP.NE.AND P0, PT, R4, RZ, PT ;  /* 0x000000ff0400720c */ /* 0x000fe20003f05270 */
[----:B------:R-:W-:-:S12]  /*0e70*/  IMAD.MOV.U32 R4, RZ, RZ, 0x1 ;  /* 0x00000001ff047424 */ /* 0x000fd800078e00ff */
[----:B------:R-:W-:Y:S05]  /*0e80*/  @P0 BRA `(.L_x_8) ;  /* 0x0000000000240947 */ /* 0x000fea0003800000 */
.L_x_9:
[----:B------:R-:W-:Y:S05]  /*0e90*/  NANOSLEEP 0x64 ;  /* 0x000000640000795d */ /* 0x000fea0003800000 */
[----:B------:R-:W-:-:S05]  /*0ea0*/  UMOV UR4, 0x10 ;  /* 0x0000001000047882 */ /* 0x000fca0000000000 */
[----:B------:R-:W-:Y:S04]  /*0eb0*/  DEPBAR.LE SB1, 0x36 ;  /* 0x00009d800000791a */ /* 0x000fe80000000000 */
[----:B------:R-:W1:Y:S02]  /*0ec0*/  UTCATOMSWS.FIND_AND_SET.ALIGN UP0, UR4, UR4 ;  /* 0x00000004000475e3 */ /* 0x000e640008000800 */
[----:B-1----:R-:W-:-:S04]  /*0ed0*/  PLOP3.LUT P0, PT, PT, PT, UP0, 0x80, 0x8 ;  /* 0x000000000008781c */ /* 0x002fc80003f0f008 */
[----:B------:R-:W-:-:S04]  /*0ee0*/  SEL R6, RZ, 0xffffffff, !P0 ;  /* 0xffffffffff067807 */ /* 0x000fc80004000000 */
[----:B------:R-:W-:Y:S01]  /*0ef0*/  ISETP.NE.AND P0, PT, R6, RZ, PT ;  /* 0x000000ff0600720c */ /* 0x000fe20003f05270 */
[----:B------:R-:W-:-:S12]  /*0f00*/  IMAD.U32 R6, RZ, RZ, UR4 ;  /* 0x00000004ff067e24 */ /* 0x000fd8000f8e00ff */
[----:B------:R-:W-:Y:S05]  /*0f10*/  @!P0 BRA `(.L_x_9) ;  /* 0xfffffffc00dc8947 */ /* 0x000fea000383ffff */
.L_x_8:
[C---:B------:R-:W-:Y:S01]  /*0f20*/  VIADD R7, R6.reuse, 0x10 ;  /* 0x0000001006077836 */ /* 0x040fe20000000000 */
[----:B------:R-:W-:Y:S01]  /*0f30*/  UMOV UR4, 0x50 ;  /* 0x0000005000047882 */ /* 0x000fe20000000000 */
[----:B------:R-:W-:Y:S01]  /*0f40*/  SHF.L.U32 R5, R5, R6, RZ ;  /* 0x0000000605057219 */ /* 0x000fe200000006ff */
[----:B------:R-:W-:Y:S01]  /*0f50*/  ULEA UR4, UR10, UR4, 0x18 ;  /* 0x000000040a047291 */ /* 0x000fe2000f8ec0ff */
[----:B------:R-:W-:Y:S01]  /*0f60*/  IMAD.SHL.U32 R6, R6, 0x20, RZ ;  /* 0x0000002006067824 */ /* 0x000fe200078e00ff */
[----:B------:R-:W-:-:S04]  /*0f70*/  SHF.L.U32 R4, R4, R7, RZ ;  /* 0x0000000704047219 */ /* 0x000fc800000006ff */
[----:B------:R-:W-:-:S05]  /*0f80*/  LOP3.LUT R4, R4, R5, RZ, 0xfc, !PT ;  /* 0x0000000504047212 */ /* 0x000fca00078efcff */
[----:B------:R1:W-:Y:S04]  /*0f90*/  ATOMS.OR RZ, [UR4], R4 ;  /* 0x00000004ffff798c */ /* 0x0003e8000b000004 */
[----:B------:R1:W-:Y:S01]  /*0fa0*/  STS [UR8+0x138], R6 ;  /* 0x00013806ff007988 */ /* 0x0003e20008000808 */
[----:B------:R-:W-:Y:S05]  /*0fb0*/  BRA `(.L_x_7) ;  /* 0x0000000000107947 */ /* 0x000fea0003800000 */
.L_x_6:
[----:B------:R-:W-:-:S05]  /*0fc0*/  MOV R4, 0xffffffff ;  /* 0xffffffff00047802 */ /* 0x000fca0000000f00 */
[----:B------:R1:W-:Y:S02]  /*0fd0*/  STS [UR8+0x138], R4 ;  /* 0x00013804ff007988 */ /* 0x0003e40008000808 */
[----:B-1----:R-:W-:Y:S02]  /*0fe0*/  MOV R4, 0x1000 ;  /* 0x0000100000047802 */ /* 0x002fe40000000f00 */
[----:B------:R-:W-:Y:S05]  /*0ff0*/  CALL.REL.NOINC `($__internal_1_$__cuda_sm10x_tcgen05_guardrail_trap_phase_invalid_during_alloc) ;  /* 0x000000b800dc7944 */ /* 0x000fea0003c00000 */
.L_x_7:
[----:B------:R-:W-:Y:S05]  /*1000*/  WARPSYNC.ALL ;  /* 0x0000000000007948 */ /* 0x000fea0003800000 */
[----:B------:R-:W-:Y:S01]  /*1010*/  NOP ;  /* 0x0000000000007918 */ /* 0x000fe20000000000 */
[----:B------:R-:W2:Y:S08]  /*1020*/  S2UR UR4, SR_CgaCtaId ;  /* 0x00000000000479c3 */ /* 0x000eb00000008800 */
[----:B------:R-:W-:Y:S01]  /*1030*/  BAR.SYNC.DEFER_BLOCKING 0x2, 0x1a0 ;  /* 0x0086800000007b1d */ /* 0x000fe20000010000 */
[----:B------:R-:W-:-:S05]  /*1040*/  R2UR UR12, R2 ;  /* 0x00000000020c72ca */ /* 0x000fca00000e0000 */
[----:B------:R-:W-:Y:S01]  /*1050*/  UMOV UR5, 0x400 ;  /* 0x0000040000057882 */ /* 0x000fe20000000000 */
[----:B------:R-:W3:Y:S01]  /*1060*/  LDCU UR9, c[0x0][0x38c] ;  /* 0x00007180ff0977ac */ /* 0x000ee20008000800 */
[----:B------:R-:W4:Y:S01]  /*1070*/  LDCU UR11, c[0x0][0x624] ;  /* 0x0000c480ff0b77ac */ /* 0x000f220008000800 */
[----:B--2---:R-:W-:Y:S02]  /*1080*/  ULEA UR4, UR4, UR5, 0x18 ;  /* 0x0000000504047291 */ /* 0x004fe4000f8ec0ff */
[----:B---3--:R-:W-:Y:S02]  /*1090*/  UIADD3 UR7, UPT, UPT, UR9, -0x1, URZ ;  /* 0xffffffff09077890 */ /* 0x008fe4000fffe0ff */
[----:B------:R-:W-:Y:S02]  /*10a0*/  UIADD3 UR5, UPT, UPT, UR4, 0x12c00, URZ ;  /* 0x00012c0004057890 */ /* 0x000fe4000fffe0ff */
[----:B------:R-:W-:Y:S02]  /*10b0*/  USHF.R.S32.HI UR6, URZ, 0x1f, UR7 ;  /* 0x0000001fff067899 */ /* 0x000fe40008011407 */
[----:B------:R-:W-:Y:S01]  /*10c0*/  USHF.R.U32.HI UR5, URZ, 0x4, UR5 ;  /* 0x00000004ff057899 */ /* 0x000fe20008011605 */
[----:B------:R-:W2:Y:S01]  /*10d0*/  LDS R5, [UR4+0x138] ;  /* 0x00013804ff057984 */ /* 0x000ea20008000800 */
[----:B------:R-:W-:-:S02]  /*10e0*/  UISETP.GT.AND UP0, UPT, UR9, URZ, UPT ;  /* 0x000000ff0900728c */ /* 0x000fc4000bf04270 */
[----:B------:R-:W-:Y:S02]  /*10f0*/  ULOP3.LUT UR5, UR5, 0x3fc0, URZ, 0xc0, !UPT ;  /* 0x00003fc005057892 */ /* 0x000fe4000f8ec0ff */
[----:B------:R-:W-:Y:S02]  /*1100*/  ULEA.HI UR6, UR6, UR7, URZ, 0x7 ;  /* 0x0000000706067291 */ /* 0x000fe4000f8f38ff */
[----:B------:R-:W-:Y:S02]  /*1110*/  ULOP3.LUT UR5, UR5, 0x10000, URZ, 0xfc, !UPT ;  /* 0x0001000005057892 */ /* 0x000fe4000f8efcff */
[----:B------:R-:W-:-:S04]  /*1120*/  USHF.R.S32.HI UR60, URZ, 0x7, UR6 ;  /* 0x00000007ff3c7899 */ /* 0x000fc80008011406 */
[----:B-1----:R-:W-:Y:S01]  /*1130*/  IMAD.U32 R4, RZ, RZ, UR5 ;  /* 0x00000005ff047e24 */ /* 0x002fe2000f8e00ff */
[----:B------:R-:W-:-:S04]  /*1140*/  UIADD3 UR5, UPT, UPT, -UR9, URZ, URZ ;  /* 0x000000ff09057290 */ /* 0x000fc8000fffe1ff */
[----:B------:R-:W-:Y:S01]  /*1150*/  USHF.R.S32.HI UR5, URZ, 0x1f, UR5 ;  /* 0x0000001fff057899 */ /* 0x000fe20008011405 */
[----:B------:R-:W1:Y:S03]  /*1160*/  SHFL.IDX PT, R4, R4, RZ, 0x1f ;  /* 0x00001fff04047589 */ /* 0x000e6600000e0000 */
[----:B------:R-:W-:-:S04]  /*1170*/  ULEA.HI UR5, UR5, -UR9, URZ, 0x7 ;  /* 0x8000000905057291 */ /* 0x000fc8000f8f38ff */
[----:B------:R-:W-:-:S04]  /*1180*/  USHF.R.S32.HI UR5, URZ, 0x7, UR5 ;  /* 0x00000007ff057899 */ /* 0x000fc80008011405 */
[----:B------:R-:W-:Y:S02]  /*1190*/  @!UP0 ULOP3.LUT UR60, URZ, UR5, URZ, 0x33, !UPT ;  /* 0x00000005ff3c8292 */ /* 0x000fe4000f8e33ff */
[----:B----4-:R-:W-:Y:S01]  /*11a0*/  UISETP.GE.AND UP0, UPT, UR12, UR11, UPT ;  /* 0x0000000b0c00728c */ /* 0x010fe2000bf06270 */
[----:B--2---:R-:W-:Y:S02]  /*11b0*/  R2UR UR6, R5 ;  /* 0x00000000050672ca */ /* 0x004fe400000e0000 */
[----:B-1----:R-:W-:-:S11]  /*11c0*/  R2UR UR48, R4 ;  /* 0x00000000043072ca */ /* 0x002fd600000e0000 */
[----:B------:R-:W-:Y:S01]  /*11d0*/  IMAD.U32 R19, RZ, RZ, UR6 ;  /* 0x00000006ff137e24 */ /* 0x000fe2000f8e00ff */
[----:B------:R-:W-:Y:S06]  /*11e0*/  BRA.U UP0, `(.L_x_10) ;  /* 0x0000001d00dc7547 */ /* 0x000fec000b800000 */
[----:B------:R-:W1:Y:S01]  /*11f0*/  LDCU UR6, c[0x0][0x370] ;  /* 0x00006e00ff0677ac */ /* 0x000e620008000800 */
[----:B------:R-:W-:Y:S01]  /*1200*/  R2UR UR5, R2 ;  /* 0x00000000020572ca */ /* 0x000fe200000e0000 */
[----:B------:R-:W-:Y:S02]  /*1210*/  UIADD3 UR7, UPT, UPT, UR4, 0x10, URZ ;  /* 0x0000001004077890 */ /* 0x000fe4000fffe0ff */
[----:B------:R-:W-:Y:S02]  /*1220*/  UIADD3 UR54, UPT, UPT, UR48, 0x2, URZ ;  /* 0x0000000230367890 */ /* 0x000fe4000fffe0ff */
[----:B------:R-:W-:Y:S02]  /*1230*/  UIADD3 UR52, UPT, UPT, UR48, 0x200, URZ ;  /* 0x0000020030347890 */ /* 0x000fe4000fffe0ff */
[----:B------:R-:W-:Y:S02]  /*1240*/  UIADD3 UR50, UPT, UPT, UR48, 0x202, URZ ;  /* 0x0000020230327890 */ /* 0x000fe4000fffe0ff */
[----:B------:R-:W-:-:S04]  /*1250*/  UIADD3 UR46, UPT, UPT, UR48, 0x400, URZ ;  /* 0x00000400302e7890 */ /* 0x000fc8000fffe0ff */
[----:B------:R-:W-:Y:S01]  /*1260*/  IMAD.U32 R18, RZ, RZ, UR5 ;  /* 0x00000005ff127e24 */ /* 0x000fe2000f8e00ff */
[----:B------:R-:W-:Y:S02]  /*1270*/  UIADD3 UR5, UPT, UPT, UR4, 0x78, URZ ;  /* 0x0000007804057890 */ /* 0x000fe4000fffe0ff */
[----:B------:R-:W-:Y:S01]  /*1280*/  UIADD3 UR44, UPT, UPT, UR48, 0x402, URZ ;  /* 0x00000402302c7890 */ /* 0x000fe2000fffe0ff */
[----:B-1----:R-:W-:Y:S01]  /*1290*/  IMAD.U32 R17, RZ, RZ, UR6 ;  /* 0x00000006ff117e24 */ /* 0x002fe2000f8e00ff */
[----:B------:R-:W-:Y:S01]  /*12a0*/  UIADD3 UR6, UPT, UPT, UR4, 0x70, URZ ;  /* 0x0000007004067890 */ /* 0x000fe2000fffe0ff */
[----:B------:R-:W-:Y:S01]  /*12b0*/  UMOV UR24, URZ ;  /* 0x000000ff00187c82 */ /* 0x000fe20008000000 */
[----:B------:R-:W-:Y:S01]  /*12c0*/  UMOV UR22, URZ ;  /* 0x000000ff00167c82 */ /* 0x000fe20008000000 */
[----:B------:R-:W-:Y:S01]  /*12d0*/  UMOV UR58, URZ ;  /* 0x000000ff003a7c82 */ /* 0x000fe20008000000 */
[----:B------:R-:W-:Y:S02]  /*12e0*/  UMOV UR63, URZ ;  /* 0x000000ff003f7c82 */ /* 0x000fe40008000000 */
[----:B------:R-:W-:Y:S01]  /*12f0*/  MOV R4, UR6 ;  /* 0x0000000600047c02 */ /* 0x000fe20008000f00 */
[----:B------:R-:W-:Y:S01]  /*1300*/  IMAD.U32 R4, RZ, RZ, UR5 ;  /* 0x00000005ff047e24 */ /* 0x000fe2000f8e00ff */
[----:B------:R-:W-:Y:S01]  /*1310*/  UIADD3 UR5, UPT, UPT, UR4, 0x18, URZ ;  /* 0x0000001804057890 */ /* 0x000fe2000fffe0ff */
[----:B------:R-:W-:Y:S01]  /*1320*/  MOV R4, UR7 ;  /* 0x0000000700047c02 */ /* 0x000fe20008000f00 */
[----:B------:R-:W-:-:S02]  /*1330*/  UIADD3 UR6, UPT, UPT, UR4, 0xb0, URZ ;  /* 0x000000b004067890 */ /* 0x000fc4000fffe0ff */
[----:B------:R-:W-:Y:S02]  /*1340*/  UIADD3 UR59, UPT, UPT, UR4, 0x20, URZ ;  /* 0x00000020043b7890 */ /* 0x000fe4000fffe0ff */
[----:B------:R-:W-:Y:S01]  /*1350*/  IMAD.U32 R4, RZ, RZ, UR5 ;  /* 0x00000005ff047e24 */ /* 0x000fe2000f8e00ff */
[----:B------:R-:W-:Y:S01]  /*1360*/  UIADD3 UR5, UPT, UPT, UR4, 0xb8, URZ ;  /* 0x000000b804057890 */ /* 0x000fe2000fffe0ff */
[----:B------:R-:W-:Y:S01]  /*1370*/  MOV R4, UR6 ;  /* 0x0000000600047c02 */ /* 0x000fe20008000f00 */
[----:B------:R-:W-:Y:S02]  /*1380*/  UIADD3 UR62, UPT, UPT, UR4, 0x70, URZ ;  /* 0x00000070043e7890 */ /* 0x000fe4000fffe0ff */
[----:B------:R-:W-:Y:S02]  /*1390*/  UIADD3 UR61, UPT, UPT, UR4, 0x78, URZ ;  /* 0x00000078043d7890 */ /* 0x000fe4000fffe0ff */
[----:B------:R-:W-:Y:S01]  /*13a0*/  MOV R4, UR5 ;  /* 0x0000000500047c02 */ /* 0x000fe20008000f00 */
[----:B------:R-:W-:Y:S01]  /*13b0*/  UMOV UR49, 0x80004020 ;  /* 0x8000402000317882 */ /* 0x000fe20000000000 */
        /* <DEDUP_REMOVED lines=18> */
[----:B------:R-:W-:-:S05]  /*14e0*/  UMOV UR65, 0x8200490 ;  /* 0x0820049000417882 */ /* 0x000fca0000000000 */
.L_x_27:
[----:B------:R-:W-:-:S06]  /*14f0*/  USHF.L.U32 UR5, UR63, 0x1f, URZ ;  /* 0x0000001f3f057899 */ /* 0x000fcc00080006ff */
[----:B------:R-:W-:-:S04]  /*1500*/  MOV R4, UR5 ;  /* 0x0000000500047c02 */ /* 0x000fc80008000f00 */
[----:B-1----:R-:W1:Y:S02]  /*1510*/  SYNCS.PHASECHK.TRANS64.TRYWAIT P0, [UR4], R4 ;  /* 0x00000004ff0075a7 */ /* 0x002e640008001104 */
[----:B-12---:R-:W-:Y:S05]  /*1520*/  @!P0 BRA `(.L_x_11) ;  /* 0x000000a400a08947 */ /* 0x006fea0003800000 */
.L_x_72:
[----:B------:R-:W-:Y:S02]  /*1530*/  USHF.L.U32 UR6, UR24, 0x1f, URZ ;  /* 0x0000001f18067899 */ /* 0x000fe400080006ff */
[----:B------:R-:W-:-:S04]  /*1540*/  ULEA UR23, UR22, UR4, 0x3 ;  /* 0x0000000416177291 */ /* 0x000fc8000f8e18ff */
[----:B-1----:R-:W-:-:S05]  /*1550*/  MOV R4, UR6 ;  /* 0x0000000600047c02 */ /* 0x002fca0008000f00 */
[----:B------:R-:W1:Y:S02]  /*1560*/  SYNCS.PHASECHK.TRANS64.TRYWAIT P0, [UR23+0x20], R4 ;  /* 0x00002004ff0075a7 */ /* 0x000e640008001117 */
[----:B-1----:R-:W-:Y:S05]  /*1570*/  @!P0 BRA `(.L_x_12) ;  /* 0x000000a400ac8947 */ /* 0x002fea0003800000 */
.L_x_74:
[----:B------:R-:W-:Y:S01]  /*1580*/  UIMAD UR6, UR22, 0x6000, UR4 ;  /* 0x00006000160678a4 */ /* 0x000fe2000f8e0204 */
[----:B-1----:R-:W-:Y:S01]  /*1590*/  IMAD.MOV.U32 R4, RZ, RZ, RZ ;  /* 0x000000ffff047224 */ /* 0x002fe200078e00ff */
[----:B------:R-:W-:Y:S02]  /*15a0*/  UIADD3 UR8, UPT, UPT, UR48, -0x600, URZ ;  /* 0xfffffa0030087890 */ /* 0x000fe4000fffe0ff */
[----:B------:R-:W-:Y:S02]  /*15b0*/  UIADD3 UR6, UPT, UPT, UR6, 0x18c00, URZ ;  /* 0x00018c0006067890 */ /* 0x000fe4000fffe0ff */
[C---:B------:R-:W-:Y:S01]  /*15c0*/  R2UR UR10, R4.reuse ;  /* 0x00000000040a72ca */ /* 0x040fe200000e0000 */
[----:B------:R-:W-:Y:S01]  /*15d0*/  UMOV UR9, UR49 ;  /* 0x0000003100097c82 */ /* 0x000fe20008000000 */
[----:B------:R-:W-:Y:S01]  /*15e0*/  USHF.R.U32.HI UR6, URZ, 0x4, UR6 ;  /* 0x00000004ff067899 */ /* 0x000fe20008011606 */
[C---:B------:R-:W-:Y:S01]  /*15f0*/  R2UR UR11, R4.reuse ;  /* 0x00000000040b72ca */ /* 0x040fe200000e0000 */
[----:B------:R-:W-:Y:S01]  /*1600*/  UMOV UR26, 0x0 ;  /* 0x00000000001a7882 */ /* 0x000fe20000000000 */
[----:B------:R-:W-:Y:S01]  /*1610*/  UMOV UR27, 0x8200490 ;  /* 0x08200490001b7882 */ /* 0x000fe20000000000 */
[----:B------:R-:W-:Y:S01]  /*1620*/  ULOP3.LUT UR6, UR6, 0x3fc0, URZ, 0xc0, !UPT ;  /* 0x00003fc006067892 */ /* 0x000fe2000f8ec0ff */
[C---:B------:R-:W-:Y:S01]  /*1630*/  R2UR UR12, R4.reuse ;  /* 0x00000000040c72ca */ /* 0x040fe200000e0000 */
[----:B------:R-:W-:Y:S01]  /*1640*/  UMOV UR7, 0x80004020 ;  /* 0x8000402000077882 */ /* 0x000fe20000000000 */
[----:B------:R-:W-:Y:S01]  /*1650*/  UIADD3 UR48, UPT, UPT, UR8, 0x600, URZ ;  /* 0x0000060008307890 */ /* 0x000fe2000fffe0ff */
[----:B------:R-:W-:Y:S01]  /*1660*/  R2UR UR25, R4 ;  /* 0x00000000041972ca */ /* 0x000fe200000e0000 */
[----:B------:R-:W-:-:S02]  /*1670*/  ULOP3.LUT UR6, UR6, 0x10000, URZ, 0xfc, !UPT ;  /* 0x0001000006067892 */ /* 0x000fc4000f8efcff */
[----:B------:R-:W-:Y:S02]  /*1680*/  UIADD3 UR54, UPT, UPT, UR54, -0x600, URZ ;  /* 0xfffffa0036367890 */ /* 0x000fe4000fffe0ff */
[----:B------:R-:W-:Y:S02]  /*1690*/  UIADD3 UR20, UPT, UPT, UR6, 0x2, URZ ;  /* 0x0000000206147890 */ /* 0x000fe4000fffe0ff */
[----:B------:R-:W-:Y:S02]  /*16a0*/  UIADD3 UR52, UPT, UPT, UR52, -0x600, URZ ;  /* 0xfffffa0034347890 */ /* 0x000fe4000fffe0ff */
[----:B------:R-:W-:Y:S01]  /*16b0*/  UIADD3 UR18, UPT, UPT, UR6, 0x200, URZ ;  /* 0x0000020006127890 */ /* 0x000fe2000fffe0ff */
[----:B------:R1:W-:Y:S01]  /*16c0*/  UTCHMMA gdesc[UR8], gdesc[UR6], tmem[UR10], tmem[UR26], idesc[UR27], !UPT ;  /* 0x00ff1a06080075ea */ /* 0x0003e2000f80000a */
[----:B------:R-:W-:Y:S02]  /*16d0*/  UIADD3 UR50, UPT, UPT, UR50, -0x600, URZ ;  /* 0xfffffa0032327890 */ /* 0x000fe4000fffe0ff */
[----:B------:R-:W-:-:S02]  /*16e0*/  UIADD3 UR16, UPT, UPT, UR6, 0x202, URZ ;  /* 0x0000020206107890 */ /* 0x000fc4000fffe0ff */
[----:B------:R-:W-:Y:S01]  /*16f0*/  UIADD3 UR14, UPT, UPT, UR6, 0x400, URZ ;  /* 0x00000400060e7890 */ /* 0x000fe2000fffe0ff */
[----:B------:R-:W-:Y:S01]  /*1700*/  UMOV UR21, 0x80004020 ;  /* 0x8000402000157882 */ /* 0x000fe20000000000 */
[----:B------:R-:W-:Y:S01]  /*1710*/  UMOV UR19, 0x80004020 ;  /* 0x8000402000137882 */ /* 0x000fe20000000000 */
[----:B------:R2:W-:Y:S01]  /*1720*/  UTCHMMA gdesc[UR54], gdesc[UR20], tmem[UR11], tmem[UR26], idesc[UR27], UPT ;  /* 0x00ff1a14360075ea */ /* 0x0005e2000b80000b */
[----:B------:R-:W-:Y:S01]  /*1730*/  UMOV UR17, 0x80004020 ;  /* 0x8000402000117882 */ /* 0x000fe20000000000 */
[----:B------:R-:W-:Y:S01]  /*1740*/  UMOV UR15, 0x80004020 ;  /* 0x80004020000f7882 */ /* 0x000fe20000000000 */
[----:B------:R-:W-:Y:S01]  /*1750*/  UMOV UR49, UR9 ;  /* 0x0000000900317c82 */ /* 0x000fe20008000000 */
[----:B------:R-:W-:Y:S01]  /*1760*/  UMOV UR28, 0x0 ;  /* 0x00000000001c7882 */ /* 0x000fe20000000000 */
[----:B------:R-:W-:Y:S01]  /*1770*/  UMOV UR29, 0x8200490 ;  /* 0x08200490001d7882 */ /* 0x000fe20000000000 */
[----:B------:R-:W-:Y:S01]  /*1780*/  UMOV UR13, 0x80004020 ;  /* 0x80004020000d7882 */ /* 0x000fe20000000000 */
[----:B-1----:R-:W-:Y:S01]  /*1790*/  R2UR UR8, R4 ;  /* 0x00000000040872ca */ /* 0x002fe200000e0000 */
[----:B------:R-:W-:Y:S01]  /*17a0*/  UIADD3 UR10, UPT, UPT, UR46, -0x600, URZ ;  /* 0xfffffa002e0a7890 */ /* 0x000fe2000fffe0ff */
[----:B------:R-:W-:Y:S01]  /*17b0*/  UMOV UR9, UR45 ;  /* 0x0000002d00097c82 */ /* 0x000fe20008000000 */
[----:B--2---:R-:W-:-:S10]  /*17c0*/  UMOV UR11, UR47 ;  /* 0x0000002f000b7c82 */ /* 0x004fd40008000000 */
[----:B------:R1:W-:Y:S01]  /*17d0*/  UTCHMMA gdesc[UR52], gdesc[UR18], tmem[UR8], tmem[UR26], idesc[UR27], UPT ;  /* 0x00ff1a12340075ea */ /* 0x0003e2000b800008 */
[----:B------:R-:W-:Y:S01]  /*17e0*/  UTCHMMA gdesc[UR50], gdesc[UR16], tmem[UR12], tmem[UR26], idesc[UR27], UPT ;  /* 0x00ff1a10320075ea */ /* 0x000fe2000b80000c */
[----:B------:R2:W-:Y:S01]  /*17f0*/  UTCHMMA gdesc[UR10], gdesc[UR14], tmem[UR25], tmem[UR26], idesc[UR27], UPT ;  /* 0x00ff1a0e0a0075ea */ /* 0x0005e2000b800019 */
[----:B-1----:R-:W-:Y:S01]  /*1800*/  UIADD3 UR8, UPT, UPT, UR44, -0x600, URZ ;  /* 0xfffffa002c087890 */ /* 0x002fe2000fffe0ff */
[----:B--2---:R-:W-:Y:S01]  /*1810*/  R2UR UR26, R4 ;  /* 0x00000000041a72ca */ /* 0x004fe200000e0000 */
[----:B------:R-:W-:Y:S01]  /*1820*/  UIADD3 UR12, UPT, UPT, UR6, 0x402, URZ ;  /* 0x00000402060c7890 */ /* 0x000fe2000fffe0ff */
[----:B------:R-:W-:Y:S01]  /*1830*/  IMAD.U32 R4, RZ, RZ, UR5 ;  /* 0x00000005ff047e24 */ /* 0x000fe2000f8e00ff */
[----:B------:R-:W-:-:S10]  /*1840*/  UIADD3 UR27, UPT, UPT, UR4, 0x70, URZ ;  /* 0x00000070041b7890 */ /* 0x000fd4000fffe0ff */
[----:B------:R1:W-:Y:S01]  /*1850*/  UTCHMMA gdesc[UR8], gdesc[UR12], tmem[UR26], tmem[UR28], idesc[UR29], UPT ;  /* 0x00ff1c0c080075ea */ /* 0x0003e2000b80001a */
[----:B------:R1:W-:Y:S01]  /*1860*/  UTCBAR [UR27], URZ ;  /* 0x000000ff1b0073e9 */ /* 0x0003e200080000ff */
[----:B------:R-:W2:Y:S02]  /*1870*/  SYNCS.PHASECHK.TRANS64.TRYWAIT P0, [UR4+0x8], R4 ;  /* 0x00000804ff0075a7 */ /* 0x000ea40008001104 */
[----:B-12---:R-:W-:Y:S05]  /*1880*/  @!P0 BRA `(.L_x_13) ;  /* 0x000000a400088947 */ /* 0x006fea0003800000 */
.L_x_76:
[----:B-1----:R-:W-:Y:S01]  /*1890*/  IMAD.MOV.U32 R4, RZ, RZ, 0x80 ;  /* 0x00000080ff047424 */ /* 0x002fe200078e00ff */
[----:B------:R-:W-:Y:S01]  /*18a0*/  UMOV UR28, 0x0 ;  /* 0x00000000001c7882 */ /* 0x000fe20000000000 */
[----:B------:R-:W-:Y:S01]  /*18b0*/  UMOV UR29, 0x8200490 ;  /* 0x08200490001d7882 */ /* 0x000fe20000000000 */
[----:B------:R-:W-:Y:S02]  /*18c0*/  UIADD3 UR44, UPT, UPT, UR8, 0x600, URZ ;  /* 0x00000600082c7890 */ /* 0x000fe4000fffe0ff */
[C---:B------:R-:W-:Y:S01]  /*18d0*/  R2UR UR26, R4.reuse ;  /* 0x00000000041a72ca */ /* 0x040fe200000e0000 */
[----:B------:R-:W-:Y:S01]  /*18e0*/  UIADD3 UR54, UPT, UPT, UR54, 0x600, URZ ;  /* 0x0000060036367890 */ /* 0x000fe2000fffe0ff */
[C---:B------:R-:W-:Y:S01]  /*18f0*/  R2UR UR5, R4.reuse ;  /* 0x00000000040572ca */ /* 0x040fe200000e0000 */
[----:B------:R-:W-:Y:S01]  /*1900*/  UIADD3 UR52, UPT, UPT, UR52, 0x600, URZ ;  /* 0x0000060034347890 */ /* 0x000fe2000fffe0ff */
[C---:B------:R-:W-:Y:S01]  /*1910*/  R2UR UR25, R4.reuse ;  /* 0x00000000041972ca */ /* 0x040fe200000e0000 */
[----:B------:R-:W-:Y:S01]  /*1920*/  UIADD3 UR50, UPT, UPT, UR50, 0x600, URZ ;  /* 0x0000060032327890 */ /* 0x000fe2000fffe0ff */
[----:B------:R-:W-:Y:S01]  /*1930*/  R2UR UR8, R4 ;  /* 0x00000000040872ca */ /* 0x000fe200000e0000 */
[----:B------:R-:W-:-:S02]  /*1940*/  UIADD3 UR46, UPT, UPT, UR10, 0x600, URZ ;  /* 0x000006000a2e7890 */ /* 0x000fc4000fffe0ff */
[----:B------:R-:W-:Y:S01]  /*1950*/  UIADD3 UR27, UPT, UPT, UR4, 0x78, URZ ;  /* 0x00000078041b7890 */ /* 0x000fe2000fffe0ff */
[----:B------:R-:W-:Y:S01]  /*1960*/  UMOV UR47, UR11 ;  /* 0x0000000b002f7c82 */ /* 0x000fe20008000000 */
[----:B------:R-:W-:Y:S02]  /*1970*/  UMOV UR45, UR9 ;  /* 0x00000009002d7c82 */ /* 0x000fe40008000000 */
[----:B------:R1:W-:Y:S02]  /*1980*/  UTCHMMA gdesc[UR48], gdesc[UR6], tmem[UR26], tmem[UR28], idesc[UR29], !UPT ;  /* 0x00ff1c06300075ea */ /* 0x0003e4000f80001a */
[----:B------:R-:W-:Y:S02]  /*1990*/  UTCHMMA gdesc[UR54], gdesc[UR20], tmem[UR5], tmem[UR28], idesc[UR29], UPT ;  /* 0x00ff1c14360075ea */ /* 0x000fe4000b800005 */
[----:B------:R-:W-:Y:S01]  /*19a0*/  UTCHMMA gdesc[UR52], gdesc[UR18], tmem[UR25], tmem[UR28], idesc[UR29], UPT ;  /* 0x00ff1c12340075ea */ /* 0x000fe2000b800019 */
[----:B-1----:R-:W-:Y:S01]  /*19b0*/  R2UR UR6, R4 ;  /* 0x00000000040672ca */ /* 0x002fe200000e0000 */
[----:B------:R-:W-:-:S12]  /*19c0*/  UIADD3 UR7, UPT, UPT, UR23, 0x48, URZ ;  /* 0x0000004817077890 */ /* 0x000fd8000fffe0ff */
[----:B------:R1:W-:Y:S01]  /*19d0*/  UTCHMMA gdesc[UR50], gdesc[UR16], tmem[UR6], tmem[UR28], idesc[UR29], UPT ;  /* 0x00ff1c10320075ea */ /* 0x0003e2000b800006 */
[----:B------:R2:W-:Y:S01]  /*19e0*/  UTCHMMA gdesc[UR46], gdesc[UR14], tmem[UR5], tmem[UR28], idesc[UR29], UPT ;  /* 0x00ff1c0e2e0075ea */ /* 0x0005e2000b800005 */
[----:B------:R3:W-:Y:S01]  /*19f0*/  UTCHMMA gdesc[UR44], gdesc[UR12], tmem[UR8], tmem[UR28], idesc[UR29], UPT ;  /* 0x00ff1c0c2c0075ea */ /* 0x0007e2000b800008 */
[----:B------:R3:W-:Y:S01]  /*1a00*/  UTCBAR [UR27], URZ ;  /* 0x000000ff1b0073e9 */ /* 0x0007e200080000ff */
[----:B------:R3:W-:Y:S01]  /*1a10*/  UTCBAR [UR7], URZ ;  /* 0x000000ff070073e9 */ /* 0x0007e200080000ff */
[----:B-1----:R-:W-:Y:S01]  /*1a20*/  UIADD3 UR6, UPT, UPT, UR22, 0x1, URZ ;  /* 0x0000000116067890 */ /* 0x002fe2000fffe0ff */
[----:B--2---:R-:W-:-:S03]  /*1a30*/  UMOV UR5, URZ ;  /* 0x000000ff00057c82 */ /* 0x004fc60008000000 */
[----:B------:R-:W-:-:S04]  /*1a40*/  UISETP.NE.AND UP0, UPT, UR6, 0x5, UPT ;  /* 0x000000050600788c */ /* 0x000fc8000bf05270 */
[----:B------:R-:W-:Y:S02]  /*1a50*/  USEL UR14, URZ, 0x1, UP0 ;  /* 0x00000001ff0e7887 */ /* 0x000fe40008000000 */
[----:B------:R-:W-:Y:S02]  /*1a60*/  USEL UR6, UR6, URZ, UP0 ;  /* 0x000000ff06067287 */ /* 0x000fe40008000000 */
[----:B------:R-:W-:Y:S02]  /*1a70*/  UISETP.GE.AND UP0, UPT, UR60, 0x1, UPT ;  /* 0x000000013c00788c */ /* 0x000fe4000bf06270 */
[----:B------:R-:W-:-:S07]  /*1a80*/  ULOP3.LUT UR14, UR24, UR14, URZ, 0x3c, !UPT ;  /* 0x0000000e180e7292 */ /* 0x000fce000f8e3cff */
[----:B------:R-:W-:Y:S05]  /*1a90*/  BRA.U !UP0, `(.L_x_14) ;  /* 0x0000000d08687547 */ /* 0x000fea000b800000 */
[----:B------:R-:W-:Y:S02]  /*1aa0*/  HFMA2 R11, -RZ, RZ, 0, 1.4781951904296875e-05 ;  /* 0x000000f8ff0b7431 */ /* 0x000fe400000001ff */
[----:B------:R-:W-:Y:S02]  /*1ab0*/  IMAD.MOV.U32 R13, RZ, RZ, 0xf0 ;  /* 0x000000f0ff0d7424 */ /* 0x000fe400078e00ff */
[----:B------:R-:W-:Y:S02]  /*1ac0*/  HFMA2 R7, -RZ, RZ, 0, 7.62939453125e-06 ;  /* 0x00000080ff077431 */ /* 0x000fe400000001ff */
[----:B------:R-:W-:Y:S02]  /*1ad0*/  IMAD.MOV.U32 R12, RZ, RZ, 0x160 ;  /* 0x00000160ff0c7424 */ /* 0x000fe400078e00ff */
[----:B------:R-:W-:Y:S02]  /*1ae0*/  HFMA2 R4, -RZ, RZ, 0, 7.62939453125e-06 ;  /* 0x00000080ff047431 */ /* 0x000fe400000001ff */
[----:B------:R-:W-:Y:S01]  /*1af0*/  IMAD.MOV.U32 R10, RZ, RZ, 0x160 ;  /* 0x00000160ff0a7424 */ /* 0x000fe200078e00ff */
[----:B------:R-:W-:Y:S01]  /*1b00*/  MOV R9, 0x80 ;  /* 0x0000008000097802 */ /* 0x000fe20000000f00 */
[----:B------:R-:W-:Y:S01]  /*1b10*/  IMAD.MOV.U32 R8, RZ, RZ, 0x80 ;  /* 0x00000080ff087424 */ /* 0x000fe200078e00ff */
[----:B------:R-:W-:Y:S01]  /*1b20*/  MOV R5, 0x80 ;  /* 0x0000008000057802 */ /* 0x000fe20000000f00 */
[----:B------:R-:W-:Y:S01]  /*1b30*/  IMAD.MOV.U32 R6, RZ, RZ, 0x80 ;  /* 0x00000080ff067424 */ /* 0x000fe200078e00ff */
[----:B------:R-:W-:Y:S01]  /*1b40*/  UMOV UR5, URZ ;  /* 0x000000ff00057c82 */ /* 0x000fe20008000000 */
[----:B------:R-:W-:-:S05]  /*1b50*/  UMOV UR57, URZ ;  /* 0x000000ff00397c82 */ /* 0x000fca0008000000 */
.L_x_21:
[----:B------:R-:W-:Y:S02]  /*1b60*/  UISETP.NE.U32.AND UP0, UPT, UR5, URZ, UPT ;  /* 0x000000ff0500728c */ /* 0x000fe4000bf05070 */
[----:B------:R-:W-:Y:S02]  /*1b70*/  USHF.L.U32 UR5, UR14, 0x1f, URZ ;  /* 0x0000001f0e057899 */ /* 0x000fe400080006ff */
[----:B------:R-:W-:Y:S04]  /*1b80*/  ULEA UR42, UR6, UR59, 0x3 ;  /* 0x0000003b062a7291 */ /* 0x000fe8000f8e18ff */
[----:B-1----:R-:W-:Y:S05]  /*1b90*/  MOV R14, UR5 ;  /* 0x00000005000e7c02 */ /* 0x002fea0008000f00 */
[----:B------:R-:W1:Y:S02]  /*1ba0*/  SYNCS.PHASECHK.TRANS64.TRYWAIT P0, [UR42], R14 ;  /* 0x0000000eff0075a7 */ /* 0x000e64000800112a */
[----:B-1--4-:R-:W-:Y:S05]  /*1bb0*/  @!P0 BRA `(.L_x_15) ;  /* 0x000000a0005c8947 */ /* 0x012fea0003800000 */
.L_x_78:
[----:B---3--:R-:W-:Y:S01]  /*1bc0*/  USHF.L.U32 UR7, UR58, 0x1f, URZ ;  /* 0x0000001f3a077899 */ /* 0x008fe200080006ff */
[----:B------:R-:W-:Y:S01]  /*1bd0*/  HFMA2 R15, -RZ, RZ, 0, 3.814697265625e-06 ;  /* 0x00000040ff0f7431 */ /* 0x000fe200000001ff */
[----:B------:R-:W-:Y:S01]  /*1be0*/  UIMAD UR5, UR6, 0x6000, UR4 ;  /* 0x00006000060578a4 */ /* 0x000fe2000f8e0204 */
[----:B-1----:R-:W-:Y:S03]  /*1bf0*/  MOV R14, 0x100 ;  /* 0x00000100000e7802 */ /* 0x002fe60000000f00 */
[----:B------:R-:W-:Y:S01]  /*1c00*/  MOV R16, UR7 ;  /* 0x0000000700107c02 */ /* 0x000fe20008000f00 */
[----:B------:R-:W-:Y:S03]  /*1c10*/  UIADD3 UR5, UPT, UPT, UR5, 0x18c00, URZ ;  /* 0x00018c0005057890 */ /* 0x000fe6000fffe0ff */
[----:B------:R-:W1:Y:S01]  /*1c20*/  SYNCS.PHASECHK.TRANS64.TRYWAIT P0, [UR4+0x80], R16 ;  /* 0x00008010ff0075a7 */ /* 0x000e620008001104 */
[----:B------:R-:W-:Y:S04]  /*1c30*/  USHF.R.U32.HI UR5, URZ, 0x4, UR5 ;  /* 0x00000004ff057899 */ /* 0x000fe80008011605 */
[----:B------:R-:W-:Y:S04]  /*1c40*/  ULOP3.LUT UR5, UR5, 0x3fc0, URZ, 0xc0, !UPT ;  /* 0x00003fc005057892 */ /* 0x000fe8000f8ec0ff */
[----:B------:R-:W-:Y:S01]  /*1c50*/  ULOP3.LUT UR5, UR5, 0x2000000, URZ, 0xfc, !UPT ;  /* 0x0200000005057892 */ /* 0x000fe2000f8efcff */
[----:B-1----:R-:W-:Y:S11]  /*1c60*/  @!P0 BRA `(.L_x_16) ;  /* 0x000000a000508947 */ /* 0x002ff60003800000 */
.L_x_80:
[----:B------:R-:W-:Y:S01]  /*1c70*/  UIADD3 UR36, UPT, UPT, UR5, 0x40, URZ ;  /* 0x0000004005247890 */ /* 0x000fe2000fffe0ff */
[----:B------:R-:W-:Y:S01]  /*1c80*/  R2UR UR9, R15 ;  /* 0x000000000f0972ca */ /* 0x000fe200000e0000 */
[----:B------:R-:W-:Y:S01]  /*1c90*/  UIADD3 UR34, UPT, UPT, UR5, 0x80, URZ ;  /* 0x0000008005227890 */ /* 0x000fe2000fffe0ff */
[----:B------:R-:W-:Y:S01]  /*1ca0*/  R2UR UR11, R14 ;  /* 0x000000000e0b72ca */ /* 0x000fe200000e0000 */
[----:B------:R-:W-:Y:S01]  /*1cb0*/  UIADD3 UR32, UPT, UPT, UR5, 0xc0, URZ ;  /* 0x000000c005207890 */ /* 0x000fe2000fffe0ff */
[----:B------:R-:W-:Y:S01]  /*1cc0*/  IMAD.MOV.U32 R15, RZ, RZ, 0x48 ;  /* 0x00000048ff0f7424 */ /* 0x000fe200078e00ff */
[----:B------:R-:W-:Y:S01]  /*1cd0*/  UMOV UR12, 0x0 ;  /* 0x00000000000c7882 */ /* 0x000fe20000000000 */
[----:B------:R-:W-:Y:S01]  /*1ce0*/  IMAD.MOV.U32 R14, RZ, RZ, 0x100 ;  /* 0x00000100ff0e7424 */ /* 0x000fe200078e00ff */
[----:B------:R-:W-:Y:S01]  /*1cf0*/  UMOV UR13, 0x8190490 ;  /* 0x08190490000d7882 */ /* 0x000fe20000000000 */
[----:B------:R-:W-:Y:S01]  /*1d00*/  UMOV UR40, UR5 ;  /* 0x0000000500287c82 */ /* 0x000fe20008000000 */
[----:B------:R-:W-:Y:S01]  /*1d10*/  R2UR UR8, R15 ;  /* 0x000000000f0872ca */ /* 0x000fe200000e0000 */
[----:B------:R-:W-:Y:S01]  /*1d20*/  UMOV UR41, 0x80004020 ;  /* 0x8000402000297882 */ /* 0x000fe20000000000 */
[C---:B------:R-:W-:Y:S01]  /*1d30*/  R2UR UR10, R14.reuse ;  /* 0x000000000e0a72ca */ /* 0x040fe200000e0000 */
[----:B------:R-:W-:Y:S01]  /*1d40*/  UMOV UR37, 0x80004020 ;  /* 0x8000402000257882 */ /* 0x000fe20000000000 */
[----:B------:R-:W-:Y:S01]  /*1d50*/  IMAD.MOV.U32 R15, RZ, RZ, 0x50 ;  /* 0x00000050ff0f7424 */ /* 0x000fe200078e00ff */
[----:B------:R-:W-:Y:S01]  /*1d60*/  UMOV UR16, 0x0 ;  /* 0x0000000000107882 */ /* 0x000fe20000000000 */
[----:B------:R2:W-:Y:S01]  /*1d70*/  UTCHMMA tmem[UR9], gdesc[UR40], tmem[UR11], tmem[UR12], idesc[UR13], UP0 ;  /* 0x00ff0c28090079ea */ /* 0x0005e2000800000b */
[----:B------:R-:W-:Y:S01]  /*1d80*/  UMOV UR17, 0x8190490 ;  /* 0x0819049000117882 */ /* 0x000fe20000000000 */
[----:B------:R-:W-:Y:S01]  /*1d90*/  UMOV UR35, 0x80004020 ;  /* 0x8000402000237882 */ /* 0x000fe20000000000 */
[----:B------:R-:W-:Y:S01]  /*1da0*/  UIADD3 UR30, UPT, UPT, UR5, 0x100, URZ ;  /* 0x00000100051e7890 */ /* 0x000fe2000fffe0ff */
[----:B-1----:R-:W-:Y:S01]  /*1db0*/  IMAD.U32 R16, RZ, RZ, UR7 ;  /* 0x00000007ff107e24 */ /* 0x002fe2000f8e00ff */
[----:B------:R-:W-:Y:S01]  /*1dc0*/  UIADD3 UR28, UPT, UPT, UR5, 0x140, URZ ;  /* 0x00000140051c7890 */ /* 0x000fe2000fffe0ff */
[----:B------:R-:W-:Y:S01]  /*1dd0*/  UMOV UR33, 0x80004020 ;  /* 0x8000402000217882 */ /* 0x000fe20000000000 */
[----:B------:R-:W-:Y:S02]  /*1de0*/  UMOV UR31, 0x80004020 ;  /* 0x80004020001f7882 */ /* 0x000fe40000000000 */
[----:B------:R1:W-:Y:S01]  /*1df0*/  UTCHMMA tmem[UR8], gdesc[UR36], tmem[UR10], tmem[UR12], idesc[UR13], UPT ;  /* 0x00ff0c24080079ea */ /* 0x0003e2000b80000a */
[----:B------:R-:W-:Y:S01]  /*1e00*/  UMOV UR29, 0x80004020 ;  /* 0x80004020001d7882 */ /* 0x000fe20000000000 */
[C---:B--2---:R-:W-:Y:S02]  /*1e10*/  R2UR UR9, R14.reuse ;  /* 0x000000000e0972ca */ /* 0x044fe400000e0000 */
[----:B-1----:R-:W-:Y:S01]  /*1e20*/  R2UR UR12, R15 ;  /* 0x000000000f0c72ca */ /* 0x002fe200000e0000 */
[----:B------:R-:W-:Y:S01]  /*1e30*/  IMAD.MOV.U32 R15, RZ, RZ, 0x58 ;  /* 0x00000058ff0f7424 */ /* 0x000fe200078e00ff */
[----:B------:R-:W-:Y:S04]  /*1e40*/  R2UR UR8, R14 ;  /* 0x000000000e0872ca */ /* 0x000fe800000e0000 */
[----:B------:R-:W-:Y:S01]  /*1e50*/  R2UR UR11, R15 ;  /* 0x000000000f0b72ca */ /* 0x000fe200000e0000 */
[----:B------:R-:W-:Y:S05]  /*1e60*/  IMAD.MOV.U32 R15, RZ, RZ, 0x60 ;  /* 0x00000060ff0f7424 */ /* 0x000fea00078e00ff */
[----:B------:R-:W-:Y:S01]  /*1e70*/  R2UR UR10, R15 ;  /* 0x000000000f0a72ca */ /* 0x000fe200000e0000 */
[----:B------:R1:W-:Y:S01]  /*1e80*/  UTCHMMA tmem[UR12], gdesc[UR34], tmem[UR9], tmem[UR16], idesc[UR17], UPT ;  /* 0x00ff10220c0079ea */ /* 0x0003e2000b800009 */
[----:B------:R-:W-:Y:S05]  /*1e90*/  IMAD.MOV.U32 R15, RZ, RZ, 0x68 ;  /* 0x00000068ff0f7424 */ /* 0x000fea00078e00ff */
[----:B------:R2:W-:Y:S06]  /*1ea0*/  UTCHMMA tmem[UR11], gdesc[UR32], tmem[UR8], tmem[UR16], idesc[UR17], UPT ;  /* 0x00ff10200b0079ea */ /* 0x0005ec000b800008 */
[----:B------:R2:W-:Y:S01]  /*1eb0*/  UTCHMMA tmem[UR10], gdesc[UR30], tmem[UR9], tmem[UR16], idesc[UR17], UPT ;  /* 0x00ff101e0a0079ea */ /* 0x0005e2000b800009 */
[----:B-1----:R-:W-:Y:S01]  /*1ec0*/  R2UR UR12, R15 ;  /* 0x000000000f0c72ca */ /* 0x002fe200000e0000 */
[----:B------:R-:W-:Y:S11]  /*1ed0*/  IMAD.MOV.U32 R15, RZ, RZ, 0x70 ;  /* 0x00000070ff0f7424 */ /* 0x000ff600078e00ff */
[----:B------:R-:W-:Y:S01]  /*1ee0*/  @!UPT UIADD3 URZ, UPT, UPT, URZ, URZ, URZ ;  /* 0x000000fffffff290 */ /* 0x000fe2000fffe0ff */
[----:B------:R2:W-:Y:S01]  /*1ef0*/  UTCHMMA tmem[UR12], gdesc[UR28], tmem[UR8], tmem[UR16], idesc[UR17], UPT ;  /* 0x00ff101c0c0079ea */ /* 0x0005e2000b800008 */
[----:B------:R-:W1:Y:S02]  /*1f00*/  SYNCS.PHASECHK.TRANS64.TRYWAIT P0, [UR4+0x90], R16 ;  /* 0x00009010ff0075a7 */ /* 0x000e640008001104 */
[----:B-12---:R-:W-:Y:S05]  /*1f10*/  @!P0 BRA `(.L_x_17) ;  /* 0x0000009c00c48947 */ /* 0x006fea0003800000 */
.L_x_82:
[----:B------:R-:W-:Y:S01]  /*1f20*/  UIADD3 UR26, UPT, UPT, UR5, 0x180, URZ ;  /* 0x00000180051a7890 */ /* 0x000fe2000fffe0ff */
[----:B------:R-:W-:Y:S01]  /*1f30*/  R2UR UR10, R15 ;  /* 0x000000000f0a72ca */ /* 0x000fe200000e0000 */
[----:B------:R-:W-:Y:S01]  /*1f40*/  UIADD3 UR6, UPT, UPT, UR6, 0x1, URZ ;  /* 0x0000000106067890 */ /* 0x000fe2000fffe0ff */
[----:B------:R-:W-:Y:S01]  /*1f50*/  R2UR UR11, R14 ;  /* 0x000000000e0b72ca */ /* 0x000fe200000e0000 */
[----:B------:R-:W-:Y:S01]  /*1f60*/  UIADD3 UR24, UPT, UPT, UR5, 0x1c0, URZ ;  /* 0x000001c005187890 */ /* 0x000fe2000fffe0ff */
[----:B------:R-:W-:Y:S01]  /*1f70*/  IMAD.MOV.U32 R15, RZ, RZ, 0x78 ;  /* 0x00000078ff0f7424 */ /* 0x000fe200078e00ff */
[----:B------:R-:W-:Y:S01]  /*1f80*/  UISETP.NE.AND UP1, UPT, UR6, 0x5, UPT ;  /* 0x000000050600788c */ /* 0x000fe2000bf25270 */
[----:B------:R-:W-:Y:S01]  /*1f90*/  IMAD.MOV.U32 R14, RZ, RZ, 0x100 ;  /* 0x00000100ff0e7424 */ /* 0x000fe200078e00ff */
[----:B------:R-:W-:Y:S01]  /*1fa0*/  UMOV UR8, 0x0 ;  /* 0x0000000000087882 */ /* 0x000fe20000000000 */
[----:B------:R-:W-:Y:S01]  /*1fb0*/  UMOV UR9, 0x8190490 ;  /* 0x0819049000097882 */ /* 0x000fe20000000000 */
[----:B------:R-:W-:Y:S01]  /*1fc0*/  UMOV UR27, 0x80004020 ;  /* 0x80004020001b7882 */ /* 0x000fe20000000000 */
[----:B------:R-:W-:Y:S02]  /*1fd0*/  USEL UR5, URZ, 0x1, UP1 ;  /* 0x00000001ff057887 */ /* 0x000fe40008800000 */
[----:B------:R-:W-:Y:S02]  /*1fe0*/  USEL UR6, UR6, URZ, UP1 ;  /* 0x000000ff06067287 */ /* 0x000fe40008800000 */
[----:B------:R-:W-:Y:S01]  /*1ff0*/  ULOP3.LUT UR39, UR14, UR5, URZ, 0x3c, !UPT ;  /* 0x000000050e277292 */ /* 0x000fe2000f8e3cff */
[----:B------:R2:W-:Y:S01]  /*2000*/  UTCHMMA tmem[UR10], gdesc[UR26], tmem[UR11], tmem[UR8], idesc[UR9], UPT ;  /* 0x00ff081a0a0079ea */ /* 0x0005e2000b80000b */
[----:B------:R-:W-:Y:S02]  /*2010*/  ULEA UR38, UR6, UR59, 0x3 ;  /* 0x0000003b06267291 */ /* 0x000fe4000f8e18ff */
[----:B------:R-:W-:Y:S01]  /*2020*/  USHF.L.U32 UR5, UR39, 0x1f, URZ ;  /* 0x0000001f27057899 */ /* 0x000fe200080006ff */
[----:B------:R-:W-:Y:S01]  /*2030*/  UMOV UR12, 0x0 ;  /* 0x00000000000c7882 */ /* 0x000fe20000000000 */
[----:B------:R-:W-:Y:S01]  /*2040*/  UMOV UR13, 0x8190490 ;  /* 0x08190490000d7882 */ /* 0x000fe20000000000 */
[----:B------:R-:W-:Y:S03]  /*2050*/  UMOV UR25, 0x80004020 ;  /* 0x8000402000197882 */ /* 0x000fe60000000000 */
[----:B-1----:R-:W-:Y:S01]  /*2060*/  IMAD.U32 R16, RZ, RZ, UR5 ;  /* 0x00000005ff107e24 */ /* 0x002fe2000f8e00ff */
[----:B--2---:R-:W-:Y:S02]  /*2070*/  R2UR UR8, R15 ;  /* 0x000000000f0872ca */ /* 0x004fe400000e0000 */
[----:B------:R-:W-:Y:S11]  /*2080*/  R2UR UR9, R14 ;  /* 0x000000000e0972ca */ /* 0x000ff600000e0000 */
[----:B------:R-:W-:Y:S02]  /*2090*/  @!UPT UIADD3 URZ, UPT, UPT, URZ, URZ, URZ ;  /* 0x000000fffffff290 */ /* 0x000fe4000fffe0ff */
[----:B------:R1:W-:Y:S01]  /*20a0*/  UTCHMMA tmem[UR8], gdesc[UR24], tmem[UR9], tmem[UR12], idesc[UR13], UPT ;  /* 0x00ff0c18080079ea */ /* 0x0003e2000b800009 */
[----:B------:R-:W2:Y:S02]  /*20b0*/  SYNCS.PHASECHK.TRANS64.TRYWAIT P0, [UR38], R16 ;  /* 0x00000010ff0075a7 */ /* 0x000ea40008001126 */
[----:B-12---:R-:W-:Y:S05]  /*20c0*/  @!P0 BRA `(.L_x_18) ;  /* 0x0000009c00788947 */ /* 0x006fea0003800000 */
.L_x_84:
[----:B------:R-:W-:Y:S01]  /*20d0*/  UIMAD UR5, UR6, 0x6000, UR4 ;  /* 0x00006000060578a4 */ /* 0x000fe2000f8e0204 */
[----:B------:R-:W-:Y:S01]  /*20e0*/  MOV.SPILL R16, UR25 ;  /* 0x0000001900107c02 */ /* 0x000fe20009000f00 */
[----:B------:R-:W-:Y:S01]  /*20f0*/  UIADD3 UR10, UPT, UPT, UR48, -0x600, URZ ;  /* 0xfffffa00300a7890 */ /* 0x000fe2000fffe0ff */
[----:B-1----:R-:W-:Y:S01]  /*2100*/  IMAD.MOV.U32 R14, RZ, RZ, RZ ;  /* 0x000000ffff0e7224 */ /* 0x002fe200078e00ff */
[----:B------:R-:W-:Y:S01]  /*2110*/  UIADD3 UR5, UPT, UPT, UR5, 0x18c00, URZ ;  /* 0x00018c0005057890 */ /* 0x000fe2000fffe0ff */
[----:B------:R-:W-:Y:S01]  /*2120*/  MOV.SPILL R15, UR24 ;  /* 0x00000018000f7c02 */ /* 0x000fe20009000f00 */
[----:B------:R-:W-:Y:S02]  /*2130*/  UIADD3 UR12, UPT, UPT, UR54, -0x600, URZ ;  /* 0xfffffa00360c7890 */ /* 0x000fe4000fffe0ff */
[----:B------:R-:W-:Y:S01]  /*2140*/  USHF.R.U32.HI UR5, URZ, 0x4, UR5 ;  /* 0x00000004ff057899 */ /* 0x000fe20008011605 */
[C---:B------:R-:W-:Y:S01]  /*2150*/  R2UR UR16, R14.reuse ;  /* 0x000000000e1072ca */ /* 0x040fe200000e0000 */
[----:B------:R-:W-:Y:S01]  /*2160*/  UIADD3 UR8, UPT, UPT, UR52, -0x600, URZ ;  /* 0xfffffa0034087890 */ /* 0x000fe2000fffe0ff */
[C---:B------:R-:W-:Y:S01]  /*2170*/  R2UR UR43, R14.reuse ;  /* 0x000000000e2b72ca */ /* 0x040fe200000e0000 */
[----:B------:R-:W-:Y:S01]  /*2180*/  ULOP3.LUT UR5, UR5, 0x3fc0, URZ, 0xc0, !UPT ;  /* 0x00003fc005057892 */ /* 0x000fe2000f8ec0ff */
[C---:B------:R-:W-:Y:S01]  /*2190*/  R2UR UR56, R14.reuse ;  /* 0x000000000e3872ca */ /* 0x040fe200000e0000 */
[----:B------:R-:W-:Y:S01]  /*21a0*/  UMOV UR25, 0x8200490 ;  /* 0x0820049000197882 */ /* 0x000fe20000000000 */
[----:B------:R-:W-:Y:S01]  /*21b0*/  UMOV UR24, 0x0 ;  /* 0x0000000000187882 */ /* 0x000fe20000000000 */
[----:B------:R-:W-:Y:S01]  /*21c0*/  ULOP3.LUT UR14, UR5, 0x10000, URZ, 0xfc, !UPT ;  /* 0x00010000050e7892 */ /* 0x000fe2000f8efcff */
[----:B------:R-:W-:Y:S02]  /*21d0*/  UMOV UR11, UR49 ;  /* 0x00000031000b7c82 */ /* 0x000fe40008000000 */
[----:B------:R-:W-:Y:S01]  /*21e0*/  R2UR UR5, R14 ;  /* 0x000000000e0572ca */ /* 0x000fe200000e0000 */
[----:B------:R-:W-:Y:S01]  /*21f0*/  UIADD3 UR22, UPT, UPT, UR14, 0x2, URZ ;  /* 0x000000020e167890 */ /* 0x000fe2000fffe0ff */
[----:B------:R-:W-:Y:S01]  /*2200*/  IMAD.MOV.U32 R14, RZ, RZ, 0x160 ;  /* 0x00000160ff0e7424 */ /* 0x000fe200078e00ff */
[----:B------:R-:W-:Y:S02]  /*2210*/  UIADD3 UR20, UPT, UPT, UR14, 0x200, URZ ;  /* 0x000002000e147890 */ /* 0x000fe4000fffe0ff */
[----:B------:R-:W-:Y:S01]  /*2220*/  UIADD3 UR18, UPT, UPT, UR14, 0x202, URZ ;  /* 0x000002020e127890 */ /* 0x000fe2000fffe0ff */
[----:B------:R-:W-:Y:S01]  /*2230*/  UMOV UR15, 0x80004020 ;  /* 0x80004020000f7882 */ /* 0x000fe20000000000 */
[----:B------:R-:W-:Y:S01]  /*2240*/  UMOV UR13, UR55 ;  /* 0x00000037000d7c82 */ /* 0x000fe20008000000 */
[----:B------:R1:W-:Y:S01]  /*2250*/  UTCHMMA gdesc[UR10], gdesc[UR14], tmem[UR16], tmem[UR24], idesc[UR25], !UPT ;  /* 0x00ff180e0a0075ea */ /* 0x0003e2000f800010 */
[----:B------:R-:W-:Y:S01]  /*2260*/  UMOV UR23, 0x80004020 ;  /* 0x8000402000177882 */ /* 0x000fe20000000000 */
[----:B------:R-:W-:Y:S01]  /*2270*/  UMOV UR9, UR53 ;  /* 0x0000003500097c82 */ /* 0x000fe20008000000 */
[----:B------:R-:W-:Y:S02]  /*2280*/  UMOV UR21, 0x80004020 ;  /* 0x8000402000157882 */ /* 0x000fe40000000000 */
[----:B------:R2:W-:Y:S01]  /*2290*/  UTCHMMA gdesc[UR12], gdesc[UR22], tmem[UR5], tmem[UR24], idesc[UR25], UPT ;  /* 0x00ff18160c0075ea */ /* 0x0005e2000b800005 */
[----:B------:R3:W-:Y:S01]  /*22a0*/  UTCHMMA gdesc[UR8], gdesc[UR20], tmem[UR43], tmem[UR24], idesc[UR25], UPT ;  /* 0x00ff1814080075ea */ /* 0x0007e2000b80002b */
[----:B------:R-:W-:Y:S01]  /*22b0*/  UMOV UR19, 0x80004020 ;  /* 0x8000402000137882 */ /* 0x000fe20000000000 */
[----:B------:R-:W-:Y:S01]  /*22c0*/  UMOV UR17, UR47 ;  /* 0x0000002f00117c82 */ /* 0x000fe20008000000 */
[----:B-1----:R-:W-:Y:S02]  /*22d0*/  UIADD3 UR10, UPT, UPT, UR50, -0x600, URZ ;  /* 0xfffffa00320a7890 */ /* 0x002fe4000fffe0ff */
[----:B------:R-:W-:Y:S02]  /*22e0*/  UIADD3 UR16, UPT, UPT, UR46, -0x600, URZ ;  /* 0xfffffa002e107890 */ /* 0x000fe4000fffe0ff */
[----:B--2---:R-:W-:Y:S01]  /*22f0*/  UIADD3 UR12, UPT, UPT, UR14, 0x400, URZ ;  /* 0x000004000e0c7890 */ /* 0x004fe2000fffe0ff */
[----:B------:R-:W-:Y:S01]  /*2300*/  UMOV UR11, UR51 ;  /* 0x00000033000b7c82 */ /* 0x000fe20008000000 */
[----:B------:R-:W-:Y:S01]  /*2310*/  UMOV UR13, 0x80004020 ;  /* 0x80004020000d7882 */ /* 0x000fe20000000000 */
[----:B---3--:R-:W-:Y:S02]  /*2320*/  UIADD3 UR8, UPT, UPT, UR14, 0x402, URZ ;  /* 0x000004020e087890 */ /* 0x008fe4000fffe0ff */
[----:B------:R1:W-:Y:S01]  /*2330*/  UTCHMMA gdesc[UR10], gdesc[UR18], tmem[UR56], tmem[UR24], idesc[UR25], UPT ;  /* 0x00ff18120a0075ea */ /* 0x0003e2000b800038 */
[----:B------:R-:W-:Y:S03]  /*2340*/  UMOV UR9, 0x80004020 ;  /* 0x8000402000097882 */ /* 0x000fe60000000000 */
[----:B------:R2:W-:Y:S01]  /*2350*/  UTCHMMA gdesc[UR16], gdesc[UR12], tmem[UR5], tmem[UR24], idesc[UR25], UPT ;  /* 0x00ff180c100075ea */ /* 0x0005e2000b800005 */
[----:B-1----:R-:W-:Y:S01]  /*2360*/  UIADD3 UR10, UPT, UPT, UR44, -0x600, URZ ;  /* 0xfffffa002c0a7890 */ /* 0x002fe2000fffe0ff */
[----:B------:R-:W-:Y:S01]  /*2370*/  UMOV UR11, UR45 ;  /* 0x0000002d000b7c82 */ /* 0x000fe20008000000 */
[----:B--2---:R-:W-:Y:S01]  /*2380*/  R2UR.FILL UR25, R16 ;  /* 0x00000000101972ca */ /* 0x004fe200004e0000 */
[----:B------:R-:W-:Y:S01]  /*2390*/  IMAD.U32 R16, RZ, RZ, UR7 ;  /* 0x00000007ff107e24 */ /* 0x000fe2000f8e00ff */
[----:B------:R-:W-:Y:S01]  /*23a0*/  UMOV UR16, 0x0 ;  /* 0x0000000000107882 */ /* 0x000fe20000000000 */
[----:B------:R-:W-:Y:S01]  /*23b0*/  UMOV UR17, 0x8200490 ;  /* 0x0820049000117882 */ /* 0x000fe20000000000 */
[----:B------:R-:W-:Y:S03]  /*23c0*/  R2UR.FILL UR24, R15 ;  /* 0x000000000f1872ca */ /* 0x000fe600004e0000 */
[----:B------:R1:W-:Y:S01]  /*23d0*/  UTCHMMA gdesc[UR10], gdesc[UR8], tmem[UR43], tmem[UR16], idesc[UR17], UPT ;  /* 0x00ff10080a0075ea */ /* 0x0003e2000b80002b */
[----:B------:R1:W-:Y:S01]  /*23e0*/  UTCBAR [UR62], URZ ;  /* 0x000000ff3e0073e9 */ /* 0x0003e200080000ff */
[----:B------:R-:W2:Y:S01]  /*23f0*/  SYNCS.PHASECHK.TRANS64.TRYWAIT P0, [UR4+0x88], R16 ;  /* 0x00008810ff0075a7 */ /* 0x000ea20008001104 */
[----:B------:R-:W-:Y:S01]  /*2400*/  IMAD.MOV.U32 R15, RZ, RZ, 0xc0 ;  /* 0x000000c0ff0f7424 */ /* 0x000fe200078e00ff */
[----:B-12---:R-:W-:Y:S08]  /*2410*/  @!P0 BRA `(.L_x_19) ;  /* 0x0000009800c48947 */ /* 0x006ff00003800000 */
.L_x_86:
[----:B------:R-:W-:Y:S01]  /*2420*/  R2UR UR17, R15 ;  /* 0x000000000f1172ca */ /* 0x000fe200000e0000 */
[----:B-1----:R-:W-:Y:S01]  /*2430*/  IMAD.U32 R16, RZ, RZ, UR7 ;  /* 0x00000007ff107e24 */ /* 0x002fe2000f8e00ff */
[----:B------:R-:W-:Y:S01]  /*2440*/  R2UR UR43, R14 ;  /* 0x000000000e2b72ca */ /* 0x000fe200000e0000 */
[----:B------:R-:W-:Y:S01]  /*2450*/  UMOV UR10, 0x0 ;  /* 0x00000000000a7882 */ /* 0x000fe20000000000 */
[----:B------:R-:W-:Y:S01]  /*2460*/  UMOV UR11, 0x8190490 ;  /* 0x08190490000b7882 */ /* 0x000fe20000000000 */
[----:B------:R-:W-:Y:S02]  /*2470*/  IMAD.MOV.U32 R15, RZ, RZ, 0xc8 ;  /* 0x000000c8ff0f7424 */ /* 0x000fe400078e00ff */
[----:B------:R-:W-:Y:S05]  /*2480*/  IMAD.MOV.U32 R14, RZ, RZ, 0x160 ;  /* 0x00000160ff0e7424 */ /* 0x000fea00078e00ff */
[C---:B------:R-:W-:Y:S03]  /*2490*/  R2UR UR16, R14.reuse ;  /* 0x000000000e1072ca */ /* 0x040fe600000e0000 */
[----:B------:R1:W-:Y:S02]  /*24a0*/  UTCHMMA tmem[UR17], gdesc[UR40], tmem[UR43], tmem[UR10], idesc[UR11], UP0 ;  /* 0x00ff0a28110079ea */ /* 0x0003e4000800002b */
[----:B-1----:R-:W-:Y:S01]  /*24b0*/  R2UR UR11, R15 ;  /* 0x000000000f0b72ca */ /* 0x002fe200000e0000 */
[----:B------:R-:W-:Y:S01]  /*24c0*/  IMAD.MOV.U32 R15, RZ, RZ, 0xd0 ;  /* 0x000000d0ff0f7424 */ /* 0x000fe200078e00ff */
[C---:B------:R-:W-:Y:S01]  /*24d0*/  R2UR UR10, R14.reuse ;  /* 0x000000000e0a72ca */ /* 0x040fe200000e0000 */
[----:B------:R-:W-:Y:S01]  /*24e0*/  UMOV UR40, 0x0 ;  /* 0x0000000000287882 */ /* 0x000fe20000000000 */
[----:B------:R-:W-:Y:S02]  /*24f0*/  UMOV UR41, 0x8190490 ;  /* 0x0819049000297882 */ /* 0x000fe40000000000 */
[----:B------:R-:W-:Y:S01]  /*2500*/  R2UR UR5, R15 ;  /* 0x000000000f0572ca */ /* 0x000fe200000e0000 */
[----:B------:R-:W-:Y:S05]  /*2510*/  IMAD.MOV.U32 R15, RZ, RZ, 0xd8 ;  /* 0x000000d8ff0f7424 */ /* 0x000fea00078e00ff */
[----:B------:R-:W-:Y:S01]  /*2520*/  R2UR UR17, R15 ;  /* 0x000000000f1172ca */ /* 0x000fe200000e0000 */
[----:B------:R1:W-:Y:S01]  /*2530*/  UTCHMMA tmem[UR11], gdesc[UR36], tmem[UR16], tmem[UR40], idesc[UR41], UPT ;  /* 0x00ff28240b0079ea */ /* 0x0003e2000b800010 */
[----:B------:R-:W-:Y:S05]  /*2540*/  IMAD.MOV.U32 R15, RZ, RZ, 0xe0 ;  /* 0x000000e0ff0f7424 */ /* 0x000fea00078e00ff */
[----:B------:R2:W-:Y:S01]  /*2550*/  UTCHMMA tmem[UR5], gdesc[UR34], tmem[UR10], tmem[UR40], idesc[UR41], UPT ;  /* 0x00ff2822050079ea */ /* 0x0005e2000b80000a */
[----:B-1----:R-:W-:Y:S01]  /*2560*/  R2UR UR11, R15 ;  /* 0x000000000f0b72ca */ /* 0x002fe200000e0000 */
[----:B------:R-:W-:Y:S01]  /*2570*/  IMAD.MOV.U32 R15, RZ, RZ, 0xe8 ;  /* 0x000000e8ff0f7424 */ /* 0x000fe200078e00ff */
[----:B------:R-:W-:Y:S01]  /*2580*/  UMOV UR36, 0x0 ;  /* 0x0000000000247882 */ /* 0x000fe20000000000 */
[----:B------:R-:W-:Y:S01]  /*2590*/  UMOV UR37, 0x8190490 ;  /* 0x0819049000257882 */ /* 0x000fe20000000000 */
[----:B--2---:R-:W-:Y:S02]  /*25a0*/  R2UR UR40, R14 ;  /* 0x000000000e2872ca */ /* 0x004fe400000e0000 */
[----:B------:R-:W-:Y:S11]  /*25b0*/  R2UR UR5, R15 ;  /* 0x000000000f0572ca */ /* 0x000ff600000e0000 */
[----:B------:R1:W-:Y:S01]  /*25c0*/  UTCHMMA tmem[UR17], gdesc[UR32], tmem[UR40], tmem[UR36], idesc[UR37], UPT ;  /* 0x00ff2420110079ea */ /* 0x0003e2000b800028 */
[----:B------:R1:W-:Y:S01]  /*25d0*/  UTCHMMA tmem[UR11], gdesc[UR30], tmem[UR16], tmem[UR36], idesc[UR37], UPT ;  /* 0x00ff241e0b0079ea */ /* 0x0003e2000b800010 */
[----:B------:R1:W-:Y:S01]  /*25e0*/  UTCHMMA tmem[UR5], gdesc[UR28], tmem[UR10], tmem[UR36], idesc[UR37], UPT ;  /* 0x00ff241c050079ea */ /* 0x0003e2000b80000a */
[----:B------:R-:W2:Y:S02]  /*25f0*/  SYNCS.PHASECHK.TRANS64.TRYWAIT P0, [UR4+0x98], R16 ;  /* 0x00009810ff0075a7 */ /* 0x000ea40008001104 */
[----:B-12---:R-:W-:Y:S05]  /*2600*/  @!P0 BRA `(.L_x_20) ;  /* 0x0000009800688947 */ /* 0x006fea0003800000 */
.L_x_88:
[----:B------:R-:W-:Y:S01]  /*2610*/  UIADD3 UR5, UPT, UPT, UR42, 0x28, URZ ;  /* 0x000000282a057890 */ /* 0x000fe2000fffe0ff */
[----:B------:R-:W-:Y:S01]  /*2620*/  R2UR UR29, R12 ;  /* 0x000000000c1d72ca */ /* 0x000fe200000e0000 */
[----:B------:R-:W-:Y:S01]  /*2630*/  UIADD3 UR6, UPT, UPT, UR6, 0x1, URZ ;  /* 0x0000000106067890 */ /* 0x000fe2000fffe0ff */
[----:B------:R-:W-:Y:S01]  /*2640*/  R2UR UR16, R13 ;  /* 0x000000000d1072ca */ /* 0x000fe200000e0000 */
[----:B------:R-:W-:Y:S01]  /*2650*/  UIADD3 UR57, UPT, UPT, UR57, 0x1, URZ ;  /* 0x0000000139397890 */ /* 0x000fe2000fffe0ff */
[----:B------:R-:W-:Y:S01]  /*2660*/  R2UR UR7, R9 ;  /* 0x00000000090772ca */ /* 0x000fe200000e0000 */
[----:B------:R-:W-:Y:S01]  /*2670*/  UISETP.NE.AND UP0, UPT, UR6, 0x5, UPT ;  /* 0x000000050600788c */ /* 0x000fe2000bf05270 */
[----:B------:R-:W-:Y:S01]  /*2680*/  R2UR UR28, R8 ;  /* 0x00000000081c72ca */ /* 0x000fe200000e0000 */
[----:B------:R-:W-:Y:S01]  /*2690*/  ULOP3.LUT UR58, UR58, 0x1, URZ, 0x3c, !UPT ;  /* 0x000000013a3a7892 */ /* 0x000fe2000f8e3cff */
[----:B------:R-:W-:Y:S01]  /*26a0*/  R2UR UR17, R7 ;  /* 0x00000000071172ca */ /* 0x000fe200000e0000 */
[----:B------:R-:W-:Y:S01]  /*26b0*/  USEL UR6, UR6, URZ, UP0 ;  /* 0x000000ff06067287 */ /* 0x000fe20008000000 */
[----:B------:R-:W-:Y:S01]  /*26c0*/  UMOV UR10, 0x0 ;  /* 0x00000000000a7882 */ /* 0x000fe20000000000 */
[----:B------:R-:W-:Y:S04]  /*26d0*/  UMOV UR11, 0x8190490 ;  /* 0x08190490000b7882 */ /* 0x000fe80000000000 */
[----:B------:R2:W-:Y:S02]  /*26e0*/  UTCHMMA tmem[UR16], gdesc[UR26], tmem[UR29], tmem[UR10], idesc[UR11], UPT ;  /* 0x00ff0a1a100079ea */ /* 0x0005e4000b80001d */
[----:B--2---:R-:W-:Y:S02]  /*26f0*/  R2UR UR11, R10 ;  /* 0x000000000a0b72ca */ /* 0x004fe400000e0000 */
[----:B------:R-:W-:Y:S02]  /*2700*/  R2UR UR10, R11 ;  /* 0x000000000b0a72ca */ /* 0x000fe400000e0000 */
[----:B------:R-:W-:Y:S11]  /*2710*/  R2UR UR16, R6 ;  /* 0x00000000061072ca */ /* 0x000ff600000e0000 */
[----:B------:R-:W-:Y:S01]  /*2720*/  UTCHMMA tmem[UR10], gdesc[UR24], tmem[UR11], tmem[UR76], idesc[UR77], UPT ;  /* 0x00ff4c180a0079ea */ /* 0x000fe2000b80000b */
[----:B------:R2:W-:Y:S01]  /*2730*/  UTCBAR [UR5], URZ ;  /* 0x000000ff050073e9 */ /* 0x0005e200080000ff */
[----:B------:R3:W-:Y:S01]  /*2740*/  UTCHMMA gdesc[UR48], gdesc[UR14], tmem[UR7], tmem[UR74], idesc[UR75], !UPT ;  /* 0x00ff4a0e300075ea */ /* 0x0007e2000f800007 */
[----:B------:R4:W-:Y:S01]  /*2750*/  UTCHMMA gdesc[UR54], gdesc[UR22], tmem[UR28], tmem[UR72], idesc[UR73], UPT ;  /* 0x00ff4816360075ea */ /* 0x0009e2000b80001c */
[----:B------:R4:W-:Y:S01]  /*2760*/  UTCHMMA gdesc[UR52], gdesc[UR20], tmem[UR17], tmem[UR70], idesc[UR71], UPT ;  /* 0x00ff4614340075ea */ /* 0x0009e2000b800011 */
[----:B------:R4:W-:Y:S01]  /*2770*/  UTCHMMA gdesc[UR50], gdesc[UR18], tmem[UR16], tmem[UR68], idesc[UR69], UPT ;  /* 0x00ff4412320075ea */ /* 0x0009e2000b800010 */
[----:B--2---:R-:W-:Y:S01]  /*2780*/  USEL UR5, URZ, 0x1, UP0 ;  /* 0x00000001ff057887 */ /* 0x004fe20008000000 */
[----:B------:R-:W-:Y:S01]  /*2790*/  R2UR UR11, R5 ;  /* 0x00000000050b72ca */ /* 0x000fe200000e0000 */
[----:B---3--:R-:W-:Y:S01]  /*27a0*/  UIADD3 UR7, UPT, UPT, UR38, 0x28, URZ ;  /* 0x0000002826077890 */ /* 0x008fe2000fffe0ff */
[----:B------:R-:W-:Y:S01]  /*27b0*/  R2UR UR10, R4 ;  /* 0x00000000040a72ca */ /* 0x000fe200000e0000 */
[----:B------:R-:W-:Y:S02]  /*27c0*/  UISETP.NE.AND UP0, UPT, UR57, UR60, UPT ;  /* 0x0000003c3900728c */ /* 0x000fe4000bf05270 */
[----:B------:R-:W-:Y:S03]  /*27d0*/  ULOP3.LUT UR14, UR39, UR5, URZ, 0x3c, !UPT ;  /* 0x00000005270e7292 */ /* 0x000fe6000f8e3cff */
[----:B------:R-:W-:Y:S05]  /*27e0*/  UMOV UR5, 0x1 ;  /* 0x0000000100057882 */ /* 0x000fea0000000000 */
[----:B------:R4:W-:Y:S02]  /*27f0*/  UTCHMMA gdesc[UR46], gdesc[UR12], tmem[UR11], tmem[UR66], idesc[UR67], UPT ;  /* 0x00ff420c2e0075ea */ /* 0x0009e4000b80000b */
[----:B------:R4:W-:Y:S01]  /*2800*/  UTCHMMA gdesc[UR44], gdesc[UR8], tmem[UR10], tmem[UR64], idesc[UR65], UPT ;  /* 0x00ff40082c0075ea */ /* 0x0009e2000b80000a */
[----:B------:R4:W-:Y:S01]  /*2810*/  UTCBAR [UR61], URZ ;  /* 0x000000ff3d0073e9 */ /* 0x0009e200080000ff */
[----:B------:R4:W-:Y:S01]  /*2820*/  UTCBAR [UR7], URZ ;  /* 0x000000ff070073e9 */ /* 0x0009e200080000ff */
[----:B------:R-:W-:Y:S05]  /*2830*/  BRA.U UP0, `(.L_x_21) ;  /* 0xfffffff100c87547 */ /* 0x000fea000b83ffff */
.L_x_14:
[----:B---34-:R-:W-:Y:S02]  /*2840*/  UIADD3 UR8, UPT, UPT, UR4, 0x10, URZ ;  /* 0x0000001004087890 */ /* 0x018fe4000fffe0ff */
[----:B------:R-:W-:Y:S02]  /*2850*/  UISETP.NE.U32.AND UP0, UPT, UR5, URZ, UPT ;  /* 0x000000ff0500728c */ /* 0x000fe4000bf05070 */
[----:B------:R-:W-:Y:S02]  /*2860*/  UIADD3 UR7, UPT, UPT, UR4, 0x18, URZ ;  /* 0x0000001804077890 */ /* 0x000fe4000fffe0ff */
[----:B------:R-:W-:Y:S02]  /*2870*/  USHF.L.U32 UR5, UR14, 0x1f, URZ ;  /* 0x0000001f0e057899 */ /* 0x000fe400080006ff */
[----:B------:R-:W-:Y:S01]  /*2880*/  ULEA UR15, UR6, UR4, 0x3 ;  /* 0x00000004060f7291 */ /* 0x000fe2000f8e18ff */
[----:B------:R2:W-:Y:S03]  /*2890*/  UTCBAR [UR8], URZ ;  /* 0x000000ff080073e9 */ /* 0x0005e600080000ff */
[----:B------:R-:W-:Y:S01]  /*28a0*/  MOV R4, UR5 ;  /* 0x0000000500047c02 */ /* 0x000fe20008000f00 */
[----:B------:R2:W-:Y:S04]  /*28b0*/  UTCBAR [UR7], URZ ;  /* 0x000000ff070073e9 */ /* 0x0005e800080000ff */
[----:B------:R-:W3:Y:S02]  /*28c0*/  SYNCS.PHASECHK.TRANS64.TRYWAIT P0, [UR15+0x20], R4 ;  /* 0x00002004ff0075a7 */ /* 0x000ee4000800110f */
[----:B--23--:R-:W-:Y:S05]  /*28d0*/  @!P0 BRA `(.L_x_22) ;  /* 0x0000009400d48947 */ /* 0x00cfea0003800000 */
.L_x_90:
[----:B------:R-:W-:Y:S01]  /*28e0*/  USHF.L.U32 UR5, UR58, 0x1f, URZ ;  /* 0x0000001f3a057899 */ /* 0x000fe200080006ff */
[----:B------:R-:W-:Y:S01]  /*28f0*/  HFMA2 R5, -RZ, RZ, 0, 3.814697265625e-06 ;  /* 0x00000040ff057431 */ /* 0x000fe200000001ff */
[----:B------:R-:W-:Y:S01]  /*2900*/  UIMAD UR7, UR6, 0x6000, UR4 ;  /* 0x00006000060778a4 */ /* 0x000fe2000f8e0204 */
[----:B--2---:R-:W-:-:S03]  /*2910*/  MOV R4, 0x100 ;  /* 0x0000010000047802 */ /* 0x004fc60000000f00 */
[----:B------:R-:W-:Y:S01]  /*2920*/  MOV R6, UR5 ;  /* 0x0000000500067c02 */ /* 0x000fe20008000f00 */
[----:B------:R-:W-:-:S03]  /*2930*/  UIADD3 UR7, UPT, UPT, UR7, 0x18c00, URZ ;  /* 0x00018c0007077890 */ /* 0x000fc6000fffe0ff */
[----:B------:R-:W2:Y:S01]  /*2940*/  SYNCS.PHASECHK.TRANS64.TRYWAIT P0, [UR4+0x80], R6 ;  /* 0x00008006ff0075a7 */ /* 0x000ea20008001104 */
[----:B------:R-:W-:-:S04]  /*2950*/  USHF.R.U32.HI UR7, URZ, 0x4, UR7 ;  /* 0x00000004ff077899 */ /* 0x000fc80008011607 */
[----:B------:R-:W-:-:S04]  /*2960*/  ULOP3.LUT UR7, UR7, 0x3fc0, URZ, 0xc0, !UPT ;  /* 0x00003fc007077892 */ /* 0x000fc8000f8ec0ff */
[----:B------:R-:W-:Y:S01]  /*2970*/  ULOP3.LUT UR7, UR7, 0x2000000, URZ, 0xfc, !UPT ;  /* 0x0200000007077892 */ /* 0x000fe2000f8efcff */
[----:B--2---:R-:W-:Y:S11]  /*2980*/  @!P0 BRA `(.L_x_23) ;  /* 0x0000009400c88947 */ /* 0x004ff60003800000 */
.L_x_92:
[----:B------:R-:W-:Y:S01]  /*2990*/  R2UR UR10, R5 ;  /* 0x00000000050a72ca */ /* 0x000fe200000e0000 */
[----:B------:R-:W-:Y:S01]  /*29a0*/  IMAD.MOV.U32 R5, RZ, RZ, 0x48 ;  /* 0x00000048ff057424 */ /* 0x000fe200078e00ff */
[----:B------:R-:W-:Y:S01]  /*29b0*/  R2UR UR12, R4 ;  /* 0x00000000040c72ca */ /* 0x000fe200000e0000 */
[----:B------:R-:W-:Y:S01]  /*29c0*/  IMAD.MOV.U32 R4, RZ, RZ, 0x100 ;  /* 0x00000100ff047424 */ /* 0x000fe200078e00ff */
[----:B------:R-:W-:Y:S01]  /*29d0*/  UMOV UR8, 0x0 ;  /* 0x0000000000087882 */ /* 0x000fe20000000000 */
[----:B------:R-:W-:Y:S01]  /*29e0*/  UMOV UR9, 0x8190490 ;  /* 0x0819049000097882 */ /* 0x000fe20000000000 */
[----:B------:R-:W-:Y:S01]  /*29f0*/  UMOV UR24, UR7 ;  /* 0x0000000700187c82 */ /* 0x000fe20008000000 */
[----:B------:R-:W-:Y:S01]  /*2a00*/  UMOV UR25, 0x80004020 ;  /* 0x8000402000197882 */ /* 0x000fe20000000000 */
[----:B------:R-:W-:Y:S01]  /*2a10*/  UIADD3 UR22, UPT, UPT, UR7, 0x40, URZ ;  /* 0x0000004007167890 */ /* 0x000fe2000fffe0ff */
[----:B--2---:R-:W-:Y:S01]  /*2a20*/  IMAD.U32 R6, RZ, RZ, UR5 ;  /* 0x00000005ff067e24 */ /* 0x004fe2000f8e00ff */
[----:B------:R-:W-:Y:S01]  /*2a30*/  UMOV UR26, 0x0 ;  /* 0x00000000001a7882 */ /* 0x000fe20000000000 */
[----:B------:R-:W-:Y:S01]  /*2a40*/  UMOV UR27, 0x8190490 ;  /* 0x08190490001b7882 */ /* 0x000fe20000000000 */
[----:B------:R-:W-:Y:S01]  /*2a50*/  UMOV UR23, 0x80004020 ;  /* 0x8000402000177882 */ /* 0x000fe20000000000 */
[----:B------:R-:W-:-:S02]  /*2a60*/  UIADD3 UR20, UPT, UPT, UR7, 0x80, URZ ;  /* 0x0000008007147890 */ /* 0x000fc4000fffe0ff */
[----:B------:R2:W-:Y:S01]  /*2a70*/  UTCHMMA tmem[UR10], gdesc[UR24], tmem[UR12], tmem[UR8], idesc[UR9], UP0 ;  /* 0x00ff08180a0079ea */ /* 0x0005e2000800000c */
[----:B------:R-:W-:Y:S01]  /*2a80*/  UIADD3 UR18, UPT, UPT, UR7, 0xc0, URZ ;  /* 0x000000c007127890 */ /* 0x000fe2000fffe0ff */
[----:B------:R-:W-:Y:S01]  /*2a90*/  UMOV UR21, 0x80004020 ;  /* 0x8000402000157882 */ /* 0x000fe20000000000 */
[----:B------:R-:W-:Y:S01]  /*2aa0*/  UMOV UR19, 0x80004020 ;  /* 0x8000402000137882 */ /* 0x000fe20000000000 */
[----:B------:R-:W-:Y:S01]  /*2ab0*/  UIADD3 UR16, UPT, UPT, UR7, 0x100, URZ ;  /* 0x0000010007107890 */ /* 0x000fe2000fffe0ff */
[----:B------:R-:W-:Y:S01]  /*2ac0*/  UMOV UR17, 0x80004020 ;  /* 0x8000402000117882 */ /* 0x000fe20000000000 */
[----:B------:R-:W-:Y:S01]  /*2ad0*/  UMOV UR13, 0x80004020 ;  /* 0x80004020000d7882 */ /* 0x000fe20000000000 */
[----:B--2---:R-:W-:Y:S01]  /*2ae0*/  R2UR UR8, R5 ;  /* 0x00000000050872ca */ /* 0x004fe200000e0000 */
[----:B------:R-:W-:Y:S01]  /*2af0*/  IMAD.MOV.U32 R5, RZ, RZ, 0x50 ;  /* 0x00000050ff057424 */ /* 0x000fe200078e00ff */
[C---:B------:R-:W-:Y:S02]  /*2b00*/  R2UR UR9, R4.reuse ;  /* 0x00000000040972ca */ /* 0x040fe400000e0000 */
[----:B------:R-:W-:-:S02]  /*2b10*/  R2UR UR10, R4 ;  /* 0x00000000040a72ca */ /* 0x000fc400000e0000 */
[----:B------:R-:W-:Y:S01]  /*2b20*/  R2UR UR11, R5 ;  /* 0x00000000050b72ca */ /* 0x000fe200000e0000 */
[----:B------:R-:W-:-:S05]  /*2b30*/  IMAD.MOV.U32 R5, RZ, RZ, 0x58 ;  /* 0x00000058ff057424 */ /* 0x000fca00078e00ff */
[----:B------:R-:W-:Y:S01]  /*2b40*/  R2UR UR12, R5 ;  /* 0x00000000050c72ca */ /* 0x000fe200000e0000 */
[----:B------:R-:W-:Y:S02]  /*2b50*/  IMAD.MOV.U32 R5, RZ, RZ, 0x60 ;  /* 0x00000060ff057424 */ /* 0x000fe400078e00ff */
[----:B------:R2:W-:Y:S04]  /*2b60*/  UTCHMMA tmem[UR8], gdesc[UR22], tmem[UR9], tmem[UR26], idesc[UR27], UPT ;  /* 0x00ff1a16080079ea */ /* 0x0005e8000b800009 */
[----:B------:R3:W-:Y:S01]  /*2b70*/  UTCHMMA tmem[UR11], gdesc[UR20], tmem[UR10], tmem[UR26], idesc[UR27], UPT ;  /* 0x00ff1a140b0079ea */ /* 0x0007e2000b80000a */
[----:B--2---:R-:W-:Y:S02]  /*2b80*/  R2UR UR8, R4 ;  /* 0x00000000040872ca */ /* 0x004fe400000e0000 */
[----:B------:R-:W-:Y:S01]  /*2b90*/  R2UR UR9, R5 ;  /* 0x00000000050972ca */ /* 0x000fe200000e0000 */
[----:B------:R-:W-:-:S05]  /*2ba0*/  IMAD.MOV.U32 R5, RZ, RZ, 0x68 ;  /* 0x00000068ff057424 */ /* 0x000fca00078e00ff */
[----:B---3--:R-:W-:Y:S01]  /*2bb0*/  R2UR UR11, R5 ;  /* 0x00000000050b72ca */ /* 0x008fe200000e0000 */
[----:B------:R-:W-:-:S04]  /*2bc0*/  IMAD.MOV.U32 R5, RZ, RZ, 0x70 ;  /* 0x00000070ff057424 */ /* 0x000fc800078e00ff */
[----:B------:R2:W-:Y:S02]  /*2bd0*/  UTCHMMA tmem[UR12], gdesc[UR18], tmem[UR8], tmem[UR26], idesc[UR27], UPT ;  /* 0x00ff1a120c0079ea */ /* 0x0005e4000b800008 */
[----:B------:R3:W-:Y:S01]  /*2be0*/  UTCHMMA tmem[UR9], gdesc[UR16], tmem[UR10], tmem[UR26], idesc[UR27], UPT ;  /* 0x00ff1a10090079ea */ /* 0x0007e2000b80000a */
[----:B--2---:R-:W-:-:S09]  /*2bf0*/  UIADD3 UR12, UPT, UPT, UR7, 0x140, URZ ;  /* 0x00000140070c7890 */ /* 0x004fd2000fffe0ff */
[----:B------:R3:W-:Y:S01]  /*2c00*/  UTCHMMA tmem[UR11], gdesc[UR12], tmem[UR8], tmem[UR26], idesc[UR27], UPT ;  /* 0x00ff1a0c0b0079ea */ /* 0x0007e2000b800008 */
[----:B------:R-:W2:Y:S02]  /*2c10*/  SYNCS.PHASECHK.TRANS64.TRYWAIT P0, [UR4+0x90], R6 ;  /* 0x00009006ff0075a7 */ /* 0x000ea40008001104 */
[----:B--23--:R-:W-:Y:S05]  /*2c20*/  @!P0 BRA `(.L_x_24) ;  /* 0x0000009400408947 */ /* 0x00cfea0003800000 */
.L_x_94:
[----:B------:R-:W-:Y:S01]  /*2c30*/  R2UR UR27, R5 ;  /* 0x00000000051b72ca */ /* 0x000fe200000e0000 */
[----:B------:R-:W-:Y:S01]  /*2c40*/  IMAD.MOV.U32 R5, RZ, RZ, 0x78 ;  /* 0x00000078ff057424 */ /* 0x000fe200078e00ff */
[----:B------:R-:W-:Y:S01]  /*2c50*/  R2UR UR28, R4 ;  /* 0x00000000041c72ca */ /* 0x000fe200000e0000 */
[----:B------:R-:W-:Y:S01]  /*2c60*/  IMAD.MOV.U32 R4, RZ, RZ, 0x100 ;  /* 0x00000100ff047424 */ /* 0x000fe200078e00ff */
[----:B------:R-:W-:Y:S01]  /*2c70*/  UIADD3 UR10, UPT, UPT, UR7, 0x180, URZ ;  /* 0x00000180070a7890 */ /* 0x000fe2000fffe0ff */
[----:B--2---:R-:W-:Y:S01]  /*2c80*/  MOV R6, UR5 ;  /* 0x0000000500067c02 */ /* 0x004fe20008000f00 */
[----:B------:R-:W-:Y:S01]  /*2c90*/  UIADD3 UR8, UPT, UPT, UR7, 0x1c0, URZ ;  /* 0x000001c007087890 */ /* 0x000fe2000fffe0ff */
[----:B------:R-:W-:Y:S01]  /*2ca0*/  R2UR UR7, R5 ;  /* 0x00000000050772ca */ /* 0x000fe200000e0000 */
[----:B------:R-:W-:Y:S01]  /*2cb0*/  UIADD3 UR29, UPT, UPT, UR4, 0xb0, URZ ;  /* 0x000000b0041d7890 */ /* 0x000fe2000fffe0ff */
[----:B------:R-:W-:Y:S01]  /*2cc0*/  R2UR UR26, R4 ;  /* 0x00000000041a72ca */ /* 0x000fe200000e0000 */
[----:B------:R-:W-:Y:S01]  /*2cd0*/  UMOV UR30, 0x0 ;  /* 0x00000000001e7882 */ /* 0x000fe20000000000 */
[----:B------:R-:W-:Y:S01]  /*2ce0*/  UMOV UR31, 0x8190490 ;  /* 0x08190490001f7882 */ /* 0x000fe20000000000 */
[----:B------:R-:W-:Y:S01]  /*2cf0*/  UMOV UR11, 0x80004020 ;  /* 0x80004020000b7882 */ /* 0x000fe20000000000 */
[----:B------:R-:W-:Y:S01]  /*2d00*/  UMOV UR9, 0x80004020 ;  /* 0x8000402000097882 */ /* 0x000fe20000000000 */
[----:B------:R-:W-:Y:S01]  /*2d10*/  HFMA2 R4, -RZ, RZ, 0, 2.09808349609375e-05 ;  /* 0x00000160ff047431 */ /* 0x000fe200000001ff */
[----:B------:R2:W-:Y:S01]  /*2d20*/  UTCHMMA tmem[UR27], gdesc[UR10], tmem[UR28], tmem[UR30], idesc[UR31], UPT ;  /* 0x00ff1e0a1b0079ea */ /* 0x0005e2000b80001c */
[----:B------:R-:W-:-:S06]  /*2d30*/  IMAD.MOV.U32 R5, RZ, RZ, 0xc0 ;  /* 0x000000c0ff057424 */ /* 0x000fcc00078e00ff */
[----:B------:R2:W-:Y:S01]  /*2d40*/  UTCHMMA tmem[UR7], gdesc[UR8], tmem[UR26], tmem[UR30], idesc[UR31], UPT ;  /* 0x00ff1e08070079ea */ /* 0x0005e2000b80001a */
[----:B------:R2:W-:Y:S01]  /*2d50*/  UTCBAR [UR29], URZ ;  /* 0x000000ff1d0073e9 */ /* 0x0005e200080000ff */
[----:B------:R-:W3:Y:S02]  /*2d60*/  SYNCS.PHASECHK.TRANS64.TRYWAIT P0, [UR4+0x88], R6 ;  /* 0x00008806ff0075a7 */ /* 0x000ee40008001104 */
[----:B--23--:R-:W-:Y:S05]  /*2d70*/  @!P0 BRA `(.L_x_25) ;  /* 0x00000094000c8947 */ /* 0x00cfea0003800000 */
.L_x_96:
[----:B------:R-:W-:Y:S01]  /*2d80*/  R2UR UR29, R5 ;  /* 0x00000000051d72ca */ /* 0x000fe200000e0000 */
[----:B------:R-:W-:Y:S01]  /*2d90*/  IMAD.MOV.U32 R5, RZ, RZ, 0xc8 ;  /* 0x000000c8ff057424 */ /* 0x000fe200078e00ff */
[----:B------:R-:W-:Y:S01]  /*2da0*/  R2UR UR30, R4 ;  /* 0x00000000041e72ca */ /* 0x000fe200000e0000 */
[----:B------:R-:W-:Y:S01]  /*2db0*/  UMOV UR26, 0x0 ;  /* 0x00000000001a7882 */ /* 0x000fe20000000000 */
[----:B------:R-:W-:Y:S01]  /*2dc0*/  UMOV UR27, 0x8190490 ;  /* 0x08190490001b7882 */ /* 0x000fe20000000000 */
[----:B------:R-:W-:Y:S01]  /*2dd0*/  IMAD.MOV.U32 R4, RZ, RZ, 0x160 ;  /* 0x00000160ff047424 */ /* 0x000fe200078e00ff */
[----:B------:R-:W-:Y:S01]  /*2de0*/  UMOV UR32, 0x0 ;  /* 0x0000000000207882 */ /* 0x000fe20000000000 */
[----:B------:R-:W-:-:S03]  /*2df0*/  UMOV UR33, 0x8190490 ;  /* 0x0819049000217882 */ /* 0x000fc60000000000 */
[----:B------:R-:W-:-:S05]  /*2e00*/  R2UR UR28, R4 ;  /* 0x00000000041c72ca */ /* 0x000fca00000e0000 */
[----:B------:R3:W-:Y:S02]  /*2e10*/  UTCHMMA tmem[UR29], gdesc[UR24], tmem[UR30], tmem[UR26], idesc[UR27], UP0 ;  /* 0x00ff1a181d0079ea */ /* 0x0007e4000800001e */
[----:B---3--:R-:W-:Y:S01]  /*2e20*/  R2UR UR27, R5 ;  /* 0x00000000051b72ca */ /* 0x008fe200000e0000 */
[----:B------:R-:W-:Y:S01]  /*2e30*/  IMAD.MOV.U32 R5, RZ, RZ, 0xd0 ;  /* 0x000000d0ff057424 */ /* 0x000fe200078e00ff */
[C---:B------:R-:W-:Y:S02]  /*2e40*/  R2UR UR26, R4.reuse ;  /* 0x00000000041a72ca */ /* 0x040fe400000e0000 */
[----:B------:R-:W-:Y:S02]  /*2e50*/  R2UR UR25, R4 ;  /* 0x00000000041972ca */ /* 0x000fe400000e0000 */
[----:B------:R-:W-:Y:S01]  /*2e60*/  R2UR UR7, R5 ;  /* 0x00000000050772ca */ /* 0x000fe200000e0000 */
[----:B------:R-:W-:-:S05]  /*2e70*/  IMAD.MOV.U32 R5, RZ, RZ, 0xd8 ;  /* 0x000000d8ff057424 */ /* 0x000fca00078e00ff */
[----:B------:R-:W-:Y:S01]  /*2e80*/  R2UR UR24, R5 ;  /* 0x00000000051872ca */ /* 0x000fe200000e0000 */
[----:B------:R-:W-:Y:S01]  /*2e90*/  IMAD.MOV.U32 R5, RZ, RZ, 0xe0 ;  /* 0x000000e0ff057424 */ /* 0x000fe200078e00ff */
[----:B------:R3:W-:Y:S05]  /*2ea0*/  UTCHMMA tmem[UR27], gdesc[UR22], tmem[UR28], tmem[UR32], idesc[UR33], UPT ;  /* 0x00ff20161b0079ea */ /* 0x0007ea000b80001c */
[----:B------:R4:W-:Y:S06]  /*2eb0*/  UTCHMMA tmem[UR7], gdesc[UR20], tmem[UR26], tmem[UR32], idesc[UR33], UPT ;  /* 0x00ff2014070079ea */ /* 0x0009ec000b80001a */
[----:B------:R5:W-:Y:S01]  /*2ec0*/  UTCHMMA tmem[UR24], gdesc[UR18], tmem[UR25], tmem[UR32], idesc[UR33], UPT ;  /* 0x00ff2012180079ea */ /* 0x000be2000b800019 */
[----:B---3--:R-:W-:Y:S01]  /*2ed0*/  R2UR UR22, R5 ;  /* 0x00000000051672ca */ /* 0x008fe200000e0000 */
[----:B------:R-:W-:Y:S01]  /*2ee0*/  IMAD.MOV.U32 R5, RZ, RZ, 0xe8 ;  /* 0x000000e8ff057424 */ /* 0x000fe200078e00ff */
[----:B------:R-:W-:-:S02]  /*2ef0*/  R2UR UR23, R4 ;  /* 0x00000000041772ca */ /* 0x000fc400000e0000 */
[----:B----4-:R-:W-:Y:S01]  /*2f00*/  R2UR UR20, R4 ;  /* 0x00000000041472ca */ /* 0x010fe200000e0000 */
[----:B------:R-:W-:Y:S01]  /*2f10*/  IMAD.U32 R4, RZ, RZ, UR5 ;  /* 0x00000005ff047e24 */ /* 0x000fe2000f8e00ff */
[----:B------:R-:W-:-:S09]  /*2f20*/  R2UR UR7, R5 ;  /* 0x00000000050772ca */ /* 0x000fd200000e0000 */
[----:B------:R5:W-:Y:S04]  /*2f30*/  UTCHMMA tmem[UR22], gdesc[UR16], tmem[UR23], tmem[UR32], idesc[UR33], UPT ;  /* 0x00ff2010160079ea */ /* 0x000be8000b800017 */
[----:B------:R5:W-:Y:S01]  /*2f40*/  UTCHMMA tmem[UR7], gdesc[UR12], tmem[UR20], tmem[UR32], idesc[UR33], UPT ;  /* 0x00ff200c070079ea */ /* 0x000be2000b800014 */
[----:B------:R-:W3:Y:S02]  /*2f50*/  SYNCS.PHASECHK.TRANS64.TRYWAIT P0, [UR4+0x98], R4 ;  /* 0x00009804ff0075a7 */ /* 0x000ee40008001104 */
[----:B---3-5:R-:W-:Y:S05]  /*2f60*/  @!P0 BRA `(.L_x_26) ;  /* 0x0000009000b08947 */ /* 0x028fea0003800000 */
.L_x_98:
[----:B------:R-:W-:Y:S01]  /*2f70*/  R2UR UR7, R17 ;  /* 0x00000000110772ca */ /* 0x000fe200000e0000 */
[----:B------:R-:W-:Y:S01]  /*2f80*/  IMAD.MOV.U32 R5, RZ, RZ, 0xf0 ;  /* 0x000000f0ff057424 */ /* 0x000fe200078e00ff */
[----:B------:R-:W-:Y:S01]  /*2f90*/  R2UR UR18, R18 ;  /* 0x00000000121272ca */ /* 0x000fe200000e0000 */
[----:B--2---:R-:W-:Y:S01]  /*2fa0*/  IMAD.MOV.U32 R4, RZ, RZ, 0x160 ;  /* 0x00000160ff047424 */ /* 0x004fe200078e00ff */
[----:B------:R-:W-:Y:S01]  /*2fb0*/  UMOV UR12, 0x0 ;  /* 0x00000000000c7882 */ /* 0x000fe20000000000 */
[----:B------:R-:W-:Y:S01]  /*2fc0*/  UMOV UR13, 0x8190490 ;  /* 0x08190490000d7882 */ /* 0x000fe20000000000 */
[----:B------:R-:W-:Y:S01]  /*2fd0*/  R2UR UR5, R5 ;  /* 0x00000000050572ca */ /* 0x000fe200000e0000 */
[----:B------:R-:W-:Y:S01]  /*2fe0*/  IMAD.MOV.U32 R5, RZ, RZ, 0xf8 ;  /* 0x000000f8ff057424 */ /* 0x000fe200078e00ff */
[----:B------:R-:W-:Y:S01]  /*2ff0*/  R2UR UR16, R4 ;  /* 0x00000000041072ca */ /* 0x000fe200000e0000 */
[----:B------:R-:W-:Y:S01]  /*3000*/  UIADD3 UR17, UPT, UPT, UR4, 0xb8, URZ ;  /* 0x000000b804117890 */ /* 0x000fe2000fffe0ff */
[----:B------:R-:W-:Y:S01]  /*3010*/  UMOV UR20, 0x0 ;  /* 0x0000000000147882 */ /* 0x000fe20000000000 */
[----:B------:R-:W-:Y:S01]  /*3020*/  UMOV UR21, 0x8190490 ;  /* 0x0819049000157882 */ /* 0x000fe20000000000 */
[----:B------:R-:W-:-:S03]  /*3030*/  UIADD3 UR6, UPT, UPT, UR6, 0x1, URZ ;  /* 0x0000000106067890 */ /* 0x000fc6000fffe0ff */
[----:B------:R-:W-:Y:S01]  /*3040*/  UIADD3 UR18, UPT, UPT, UR18, UR7, URZ ;  /* 0x0000000712127290 */ /* 0x000fe2000fffe0ff */
[----:B------:R-:W2:Y:S05]  /*3050*/  LDCU UR7, c[0x0][0x624] ;  /* 0x0000c480ff0777ac */ /* 0x000eaa0008000800 */
[----:B------:R3:W-:Y:S01]  /*3060*/  UTCHMMA tmem[UR5], gdesc[UR10], tmem[UR16], tmem[UR12], idesc[UR13], UPT ;  /* 0x00ff0c0a050079ea */ /* 0x0007e2000b800010 */
[----:B------:R-:W-:Y:S01]  /*3070*/  UISETP.NE.AND UP1, UPT, UR6, 0x5, UPT ;  /* 0x000000050600788c */ /* 0x000fe2000bf25270 */
[----:B------:R-:W-:Y:S01]  /*3080*/  IMAD.U32 R18, RZ, RZ, UR18 ;  /* 0x00000012ff127e24 */ /* 0x000fe2000f8e00ff */
[----:B------:R-:W-:Y:S02]  /*3090*/  ULOP3.LUT UR63, UR63, 0x1, URZ, 0x3c, !UPT ;  /* 0x000000013f3f7892 */ /* 0x000fe4000f8e3cff */
[----:B------:R-:W-:-:S02]  /*30a0*/  ULOP3.LUT UR58, UR58, 0x1, URZ, 0x3c, !UPT ;  /* 0x000000013a3a7892 */ /* 0x000fc4000f8e3cff */
[----:B------:R-:W-:Y:S02]  /*30b0*/  USEL UR22, UR6, URZ, UP1 ;  /* 0x000000ff06167287 */ /* 0x000fe40008800000 */
[----:B--2---:R-:W-:Y:S02]  /*30c0*/  UISETP.GE.AND UP0, UPT, UR18, UR7, UPT ;  /* 0x000000071200728c */ /* 0x004fe4000bf06270 */
[----:B------:R-:W-:Y:S01]  /*30d0*/  UIADD3 UR7, UPT, UPT, UR15, 0x48, URZ ;  /* 0x000000480f077890 */ /* 0x000fe2000fffe0ff */
[----:B---3--:R-:W-:Y:S01]  /*30e0*/  R2UR UR12, R5 ;  /* 0x00000000050c72ca */ /* 0x008fe200000e0000 */
[----:B------:R-:W-:Y:S01]  /*30f0*/  USEL UR5, URZ, 0x1, UP1 ;  /* 0x00000001ff057887 */ /* 0x000fe20008800000 */
[----:B------:R-:W-:-:S03]  /*3100*/  R2UR UR13, R4 ;  /* 0x00000000040d72ca */ /* 0x000fc600000e0000 */
[----:B------:R-:W-:-:S10]  /*3110*/  ULOP3.LUT UR24, UR14, UR5, URZ, 0x3c, !UPT ;  /* 0x000000050e187292 */ /* 0x000fd4000f8e3cff */
[----:B------:R2:W-:Y:S01]  /*3120*/  UTCHMMA tmem[UR12], gdesc[UR8], tmem[UR13], tmem[UR20], idesc[UR21], UPT ;  /* 0x00ff14080c0079ea */ /* 0x0005e2000b80000d */
[----:B------:R2:W-:Y:S01]  /*3130*/  UTCBAR [UR17], URZ ;  /* 0x000000ff110073e9 */ /* 0x0005e200080000ff */
[----:B------:R2:W-:Y:S01]  /*3140*/  UTCBAR [UR7], URZ ;  /* 0x000000ff070073e9 */ /* 0x0005e200080000ff */
[----:B------:R-:W-:Y:S05]  /*3150*/  BRA.U !UP0, `(.L_x_27) ;  /* 0xffffffe108e47547 */ /* 0x000fea000b83ffff */
.L_x_10:
[----:B--2---:R-:W2:Y:S01]  /*3160*/  S2UR UR8, SR_CgaCtaId ;  /* 0x00000000000879c3 */ /* 0x004ea20000008800 */
[----:B------:R-:W-:Y:S01]  /*3170*/  ELECT P0, URZ, PT ;  /* 0x0000000000ff782f */ /* 0x000fe20003800000 */
[----:B------:R-:W-:Y:S01]  /*3180*/  IMAD.MOV.U32 R4, RZ, RZ, 0x1 ;  /* 0x00000001ff047424 */ /* 0x000fe200078e00ff */
[----:B------:R-:W-:Y:S01]  /*3190*/  UMOV UR4, 0x40 ;  /* 0x0000004000047882 */ /* 0x000fe20000000000 */
[----:B------:R-:W-:Y:S01]  /*31a0*/  R2UR UR5, R19 ;  /* 0x00000000130572ca */ /* 0x000fe200000e0000 */
[----:B------:R-:W-:Y:S01]  /*31b0*/  UMOV UR6, 0xffff ;  /* 0x0000ffff00067882 */ /* 0x000fe20000000000 */
[----:B------:R-:W-:Y:S02]  /*31c0*/  UMOV UR9, 0x1 ;  /* 0x0000000100097882 */ /* 0x000fe40000000000 */
[----:B------:R-:W-:Y:S06]  /*31d0*/  UVIRTCOUNT.DEALLOC.SMPOOL 0x80 ;  /* 0x000000800000784c */ /* 0x000fec0000000000 */
[----:B------:R-:W-:Y:S01]  /*31e0*/  @P0 PRMT R5, R4, 0x7610, R5 ;  /* 0x0000761004050816 */ /* 0x000fe20000000005 */
[----:B--2---:R-:W-:-:S09]  /*31f0*/  ULEA UR4, UR8, UR4, 0x18 ;  /* 0x0000000408047291 */ /* 0x004fd2000f8ec0ff */
[----:B------:R-:W-:Y:S01]  /*3200*/  @P0 STS.U8 [UR4], R5 ;  /* 0x00000005ff000988 */ /* 0x000fe20008000004 */
[----:B------:R-:W-:Y:S06]  /*3210*/  BAR.SYNC.DEFER_BLOCKING 0x2, 0x1a0 ;  /* 0x0086800000007b1d */ /* 0x000fec0000010000 */
[----:B------:R-:W-:Y:S01]  /*3220*/  NOP ;  /* 0x0000000000007918 */ /* 0x000fe20000000000 */
[----:B------:R-:W-:Y:S02]  /*3230*/  UMOV UR4, 0x50 ;  /* 0x0000005000047882 */ /* 0x000fe40000000000 */
[----:B------:R-:W-:-:S02]  /*3240*/  ULEA UR8, UR8, UR4, 0x18 ;  /* 0x0000000408087291 */ /* 0x000fc4000f8ec0ff */
[----:B------:R-:W-:-:S04]  /*3250*/  ULOP3.LUT UR4, UR5, 0xffff, URZ, 0xc0, !UPT ;  /* 0x0000ffff05047892 */ /* 0x000fc8000f8ec0ff */
[----:B------:R-:W-:-:S03]  /*3260*/  USHF.R.U32.HI UR4, URZ, 0x5, UR4 ;  /* 0x00000005ff047899 */ /* 0x000fc60008011604 */
[----:B------:R-:W2:Y:S01]  /*3270*/  LDS R4, [UR8] ;  /* 0x00000008ff047984 */ /* 0x000ea20008000800 */
[----:B------:R-:W-:Y:S02]  /*3280*/  UIADD3 UR5, UPT, UPT, UR4, 0x10, URZ ;  /* 0x0000001004057890 */ /* 0x000fe4000fffe0ff */
[----:B------:R-:W-:Y:S02]  /*3290*/  USHF.L.U32 UR6, UR6, UR4, URZ ;  /* 0x0000000406067299 */ /* 0x000fe400080006ff */
[----:B------:R-:W-:-:S04]  /*32a0*/  USHF.L.U32 UR4, UR9, UR5, URZ ;  /* 0x0000000509047299 */ /* 0x000fc800080006ff */
[----:B------:R-:W-:-:S04]  /*32b0*/  ULOP3.LUT UR4, UR4, UR6, URZ, 0xfc, !UPT ;  /* 0x0000000604047292 */ /* 0x000fc8000f8efcff */
[----:B------:R-:W-:Y:S01]  /*32c0*/  ULOP3.LUT UR6, UR4, 0xffff, URZ, 0xc0, !UPT ;  /* 0x0000ffff04067892 */ /* 0x000fe2000f8ec0ff */
[----:B--2---:R-:W-:-:S13]  /*32d0*/  R2UR UR7, R4 ;  /* 0x00000000040772ca */ /* 0x004fda00000e0000 */
[----:B------:R-:W-:-:S04]  /*32e0*/  ULOP3.LUT UR5, UR4, 0xffff, UR7, 0x80, !UPT ;  /* 0x0000ffff04057892 */ /* 0x000fc8000f8e8007 */
[----:B------:R-:W-:-:S09]  /*32f0*/  UISETP.NE.AND UP0, UPT, UR5, UR6, UPT ;  /* 0x000000060500728c */ /* 0x000fd2000bf05270 */
[----:B------:R-:W-:Y:S05]  /*3300*/  BRA.U UP0, `(.L_x_28) ;  /* 0x00000001004c7547 */ /* 0x000fea000b800000 */
[----:B------:R-:W-:Y:S02]  /*3310*/  USHF.R.U32.HI UR5, URZ, 0x10, UR4 ;  /* 0x00000010ff057899 */ /* 0x000fe40008011604 */
[----:B------:R-:W-:-:S04]  /*3320*/  USHF.R.U32.HI UR6, URZ, 0x10, UR7 ;  /* 0x00000010ff067899 */ /* 0x000fc80008011607 */
[----:B------:R-:W-:-:S04]  /*3330*/  ULOP3.LUT UR6, UR6, UR5, URZ, 0xc0, !UPT ;  /* 0x0000000506067292 */ /* 0x000fc8000f8ec0ff */
[----:B------:R-:W-:-:S09]  /*3340*/  UISETP.NE.AND UP0, UPT, UR6, UR5, UPT ;  /* 0x000000050600728c */ /* 0x000fd2000bf05270 */
[----:B------:R-:W-:Y:S05]  /*3350*/  BRA.U UP0, `(.L_x_29) ;  /* 0x00000001002c7547 */ /* 0x000fea000b800000 */
[----:B------:R-:W2:Y:S01]  /*3360*/  S2R R5, SR_LANEID ;  /* 0x0000000000057919 */ /* 0x000ea20000000000 */
[----:B------:R-:W-:-:S03]  /*3370*/  ULOP3.LUT UR5, URZ, UR4, URZ, 0x33, !UPT ;  /* 0x00000004ff057292 */ /* 0x000fc6000f8e33ff */
[----:B------:R-:W-:Y:S02]  /*3380*/  VOTEU.ANY UR4, UPT, PT ;  /* 0x0000000000047886 */ /* 0x000fe400038e0100 */
[----:B------:R-:W-:Y:S01]  /*3390*/  UFLO.U32 UR4, UR4 ;  /* 0x00000004000472bd */ /* 0x000fe200080e0000 */
[----:B------:R-:W-:-:S04]  /*33a0*/  IMAD.U32 R4, RZ, RZ, UR5 ;  /* 0x00000005ff047e24 */ /* 0x000fc8000f8e00ff */
[----:B------:R-:W3:Y:S02]  /*33b0*/  REDUX UR6, R4 ;  /* 0x00000000040673c4 */ /* 0x000ee40000000000 */
[----:B------:R4:W-:Y:S01]  /*33c0*/  UTCATOMSWS.AND URZ, UR5 ;  /* 0x0000000500ff79e3 */ /* 0x0009e20008000000 */
[----:B--2---:R-:W-:Y:S02]  /*33d0*/  ISETP.EQ.U32.AND P0, PT, R5, UR4, PT ;  /* 0x0000000405007c0c */ /* 0x004fe4000bf02070 */
[----:B---3--:R-:W-:-:S11]  /*33e0*/  MOV R5, UR6 ;  /* 0x0000000600057c02 */ /* 0x008fd60008000f00 */
[----:B------:R4:W-:Y:S01]  /*33f0*/  @P0 ATOMS.AND RZ, [UR8], R5 ;  /* 0x00000005ffff098c */ /* 0x0009e2000a800008 */
[----:B------:R-:W-:Y:S05]  /*3400*/  BRA `(.L_x_30) ;  /* 0x0000000000147947 */ /* 0x000fea0003800000 */
.L_x_29:
[----:B------:R-:W-:Y:S02]  /*3410*/  MOV R4, 0x3430 ;  /* 0x0000343000047802 */ /* 0x000fe40000000f00 */
[----:B-1----:R-:W-:Y:S05]  /*3420*/  CALL.REL.NOINC `($__internal_0_$__cuda_sm10x_tcgen05_guardrail_trap_col_being_dealloced_not_returned_by_alloc) ;  /* 0x0000009400c47944 */ /* 0x002fea0003c00000 */
[----:B------:R-:W-:Y:S05]  /*3430*/  BRA `(.L_x_30) ;  /* 0x0000000000087947 */ /* 0x000fea0003800000 */
.L_x_28:
[----:B------:R-:W-:Y:S02]  /*3440*/  MOV R4, 0x3460 ;  /* 0x0000346000047802 */ /* 0x000fe40000000f00 */
[----:B-1----:R-:W-:Y:S05]  /*3450*/  CALL.REL.NOINC `($__internal_2_$__cuda_sm10x_tcgen05_guardrail_trap_unallocated_columns_being_dealloced) ;  /* 0x0000009400d07944 */ /* 0x002fea0003c00000 */
.L_x_30:
[----:B------:R-:W-:Y:S01]  /*3460*/  NOP ;  /* 0x0000000000007918 */ /* 0x000fe20000000000 */
[----:B------:R-:W-:Y:S05]  /*3470*/  BRA `(.L_x_2) ;  /* 0x0000001400a07947 */ /* 0x000fea0003800000 */
.L_x_1:
[----:B------:R-:W-:-:S13]  /*3480*/  R2UR UR4, R0 ;  /* 0x00000000000472ca */ /* 0x000fda00000e0000 */
[----:B------:R-:W-:-:S09]  /*3490*/  UISETP.NE.AND UP0, UPT, UR4, 0xe, UPT ;  /* 0x0000000e0400788c */ /* 0x000fd2000bf05270 */
[----:B------:R-:W-:Y:S05]  /*34a0*/  BRA.U !UP0, `(.L_x_31) ;  /* 0x0000000108187547 */ /* 0x000fea000b800000 */
[----:B------:R-:W-:-:S13]  /*34b0*/  R2UR UR4, R0 ;  /* 0x00000000000472ca */ /* 0x000fda00000e0000 */
[----:B------:R-:W-:-:S09]  /*34c0*/  UISETP.NE.AND UP0, UPT, UR4, 0xf, UPT ;  /* 0x0000000f0400788c */ /* 0x000fd2000bf05270 */
[----:B------:R-:W-:Y:S05]  /*34d0*/  BRA.U UP0, `(.L_x_2) ;  /* 0x0000001500887547 */ /* 0x000fea000b800000 */
[----:B------:R-:W-:-:S08]  /*34e0*/  NOP ;  /* 0x0000000000007918 */ /* 0x000fd00000000000 */
[----:B------:R-:W1:-:S00]  /*34f0*/  USETMAXREG.DEALLOC.CTAPOOL 0x30 ;  /* 0x00000030000079c8 */ /* 0x000e4000080e0500 */
[----:B-1----:R-:W-:Y:S05]  /*3500*/  BRA `(.L_x_32) ;  /* 0x0000006000647947 */ /* 0x002fea0003800000 */
.L_x_31:
[----:B------:R-:W-:-:S08]  /*3510*/  NOP ;  /* 0x0000000000007918 */ /* 0x000fd00000000000 */
[----:B------:R-:W1:-:S00]  /*3520*/  USETMAXREG.DEALLOC.CTAPOOL 0x30 ;  /* 0x00000030000079c8 */ /* 0x000e4000080e0500 */
[----:B------:R-:W2:Y:S01]  /*3530*/  LDCU UR4, c[0x0][0x610] ;  /* 0x0000c200ff0477ac */ /* 0x000ea20008000800 */
[----:B-1----:R-:W-:Y:S01]  /*3540*/  R2UR UR11, R2 ;  /* 0x00000000020b72ca */ /* 0x002fe200000e0000 */
[----:B------:R-:W-:Y:S02]  /*3550*/  HFMA2 R6, -RZ, RZ, 0, 5.9604644775390625e-08 ;  /* 0x00000001ff067431 */ /* 0x000fe400000001ff */
[----:B------:R-:W-:Y:S01]  /*3560*/  IMAD.MOV.U32 R7, RZ, RZ, 0x1 ;  /* 0x00000001ff077424 */ /* 0x000fe200078e00ff */
[----:B------:R-:W1:Y:S01]  /*3570*/  LDCU.U8 UR9, c[0x0][0x614] ;  /* 0x0000c280ff0977ac */ /* 0x000e620008000000 */
[----:B------:R-:W3:Y:S01]  /*3580*/  LDCU.U8 UR6, c[0x0][0x615] ;  /* 0x0000c2a0ff0677ac */ /* 0x000ee20008000000 */
[----:B------:R-:W4:Y:S01]  /*3590*/  LDCU UR7, c[0x0][0x38c] ;  /* 0x00007180ff0777ac */ /* 0x000f220008000800 */
[----:B------:R-:W5:Y:S06]  /*35a0*/  LDCU UR8, c[0x0][0x61c] ;  /* 0x0000c380ff0877ac */ /* 0x000f6c0008000800 */
[----:B--2---:R-:W-:Y:S01]  /*35b0*/  UIMAD.WIDE.U32 UR4, UR11, UR4, URZ ;  /* 0x000000040b0472a5 */ /* 0x004fe2000f8e00ff */
[----:B------:R-:W2:Y:S03]  /*35c0*/  LDCU UR10, c[0x0][0x624] ;  /* 0x0000c480ff0a77ac */ /* 0x000ea60008000800 */
[----:B------:R-:W-:Y:S01]  /*35d0*/  UIADD3 UR4, UPT, UPT, UR11, -UR5, URZ ;  /* 0x800000050b047290 */ /* 0x000fe2000fffe0ff */
[----:B------:R-:W2:Y:S03]  /*35e0*/  LDCU.U8 UR12, c[0x0][0x620] ;  /* 0x0000c400ff0c77ac */ /* 0x000ea60008000000 */
[----:B-1----:R-:W-:-:S02]  /*35f0*/  USHF.R.U32.HI UR4, URZ, UR9, UR4 ;  /* 0x00000009ff047299 */ /* 0x002fc40008011604 */
[----:B----4-:R-:W-:Y:S02]  /*3600*/  UIADD3 UR9, UPT, UPT, UR7, -0x1, URZ ;  /* 0xffffffff07097890 */ /* 0x010fe4000fffe0ff */
[----:B------:R-:W-:Y:S02]  /*3610*/  UIADD3 UR4, UPT, UPT, UR5, UR4, URZ ;  /* 0x0000000405047290 */ /* 0x000fe4000fffe0ff */
[----:B------:R-:W-:Y:S02]  /*3620*/  UISETP.GT.AND UP1, UPT, UR7, URZ, UPT ;  /* 0x000000ff0700728c */ /* 0x000fe4000bf24270 */
[----:B---3--:R-:W-:Y:S02]  /*3630*/  USHF.R.U32.HI UR68, URZ, UR6, UR4 ;  /* 0x00000006ff447299 */ /* 0x008fe40008011604 */
[----:B------:R-:W-:Y:S02]  /*3640*/  UIADD3 UR6, UPT, UPT, -UR7, URZ, URZ ;  /* 0x000000ff07067290 */ /* 0x000fe4000fffe1ff */
[----:B-----5:R-:W-:-:S02]  /*3650*/  UIMAD.WIDE.U32 UR4, UR68, UR8, URZ ;  /* 0x00000008440472a5 */ /* 0x020fc4000f8e00ff */
[----:B------:R-:W-:Y:S02]  /*3660*/  USHF.R.S32.HI UR6, URZ, 0x1f, UR6 ;  /* 0x0000001fff067899 */ /* 0x000fe40008011406 */
[----:B------:R-:W-:Y:S02]  /*3670*/  USHF.R.S32.HI UR8, URZ, 0x1f, UR9 ;  /* 0x0000001fff087899 */ /* 0x000fe40008011409 */
[----:B------:R-:W-:Y:S02]  /*3680*/  ULEA.HI UR7, UR6, -UR7, URZ, 0x7 ;  /* 0x8000000706077291 */ /* 0x000fe4000f8f38ff */
[----:B--2---:R-:W-:Y:S01]  /*3690*/  UISETP.GE.AND UP0, UPT, UR11, UR10, UPT ;  /* 0x0000000a0b00728c */ /* 0x004fe2000bf06270 */
[----:B------:R-:W-:Y:S01]  /*36a0*/  UMOV UR6, UR5 ;  /* 0x0000000500067c82 */ /* 0x000fe20008000000 */
[----:B------:R-:W-:Y:S02]  /*36b0*/  ULEA.HI UR8, UR8, UR9, URZ, 0x7 ;  /* 0x0000000908087291 */ /* 0x000fe4000f8f38ff */
[----:B------:R-:W-:-:S02]  /*36c0*/  UIADD3 UR5, UPT, UPT, UR68, -UR6, URZ ;  /* 0x8000000644057290 */ /* 0x000fc4000fffe0ff */
[----:B------:R-:W-:Y:S02]  /*36d0*/  USHF.R.S32.HI UR4, URZ, 0x7, UR7 ;  /* 0x00000007ff047899 */ /* 0x000fe40008011407 */
[----:B------:R-:W-:Y:S02]  /*36e0*/  USHF.R.U32.HI UR5, URZ, UR12, UR5 ;  /* 0x0000000cff057299 */ /* 0x000fe40008011605 */
[----:B------:R-:W-:Y:S02]  /*36f0*/  ULEA.HI.SX32 UR73, UR8, 0x1, 0x19 ;  /* 0x0000000108497891 */ /* 0x000fe4000f8fcaff */
[----:B------:R-:W-:Y:S02]  /*3700*/  UIADD3 UR4, UPT, UPT, -UR4, URZ, URZ ;  /* 0x000000ff04047290 */ /* 0x000fe4000fffe1ff */
[----:B------:R-:W-:-:S03]  /*3710*/  UIADD3 UR6, UPT, UPT, UR6, UR5, URZ ;  /* 0x0000000506067290 */ /* 0x000fc6000fffe0ff */
[----:B------:R-:W-:Y:S02]  /*3720*/  UMOV UR5, URZ ;  /* 0x000000ff00057c82 */ /* 0x000fe40008000000 */
[----:B------:R-:W-:Y:S01]  /*3730*/  @!UP1 UMOV UR73, UR4 ;  /* 0x0000000400499c82 */ /* 0x000fe20008000000 */
[----:B------:R-:W-:Y:S06]  /*3740*/  BRA.U UP0, `(.L_x_33) ;  /* 0x00000011006c7547 */ /* 0x000fec000b800000 */
[----:B------:R-:W1:Y:S01]  /*3750*/  LDCU.U8 UR4, c[0x0][0x621] ;  /* 0x0000c420ff0477ac */ /* 0x000e620008000000 */
[----:B------:R-:W2:Y:S01]  /*3760*/  S2UR UR7, SR_CgaCtaId ;  /* 0x00000000000779c3 */ /* 0x000ea20000008800 */
[----:B------:R-:W-:Y:S01]  /*3770*/  R2UR UR9, R2 ;  /* 0x00000000020972ca */ /* 0x000fe200000e0000 */
[----:B------:R-:W-:Y:S01]  /*3780*/  IMAD.MOV.U32 R6, RZ, RZ, 0x1 ;  /* 0x00000001ff067424 */ /* 0x000fe200078e00ff */
[----:B------:R-:W3:Y:S01]  /*3790*/  LDCU UR5, c[0x0][0x60c] ;  /* 0x0000c180ff0577ac */ /* 0x000ee20008000800 */
[----:B------:R-:W-:Y:S01]  /*37a0*/  MOV R7, 0x1 ;  /* 0x0000000100077802 */ /* 0x000fe20000000f00 */
[----:B------:R-:W4:Y:S01]  /*37b0*/  LDCU UR8, c[0x0][0x618] ;  /* 0x0000c300ff0877ac */ /* 0x000f220008000800 */
[----:B------:R-:W-:Y:S02]  /*37c0*/  UIADD3 UR59, UPT, UPT, -UR68, URZ, URZ ;  /* 0x000000ff443b7290 */ /* 0x000fe4000fffe1ff */
[----:B------:R-:W-:Y:S01]  /*37d0*/  UIADD3 UR62, UPT, UPT, UR73, -0x1, URZ ;  /* 0xffffffff493e7890 */ /* 0x000fe2000fffe0ff */
[----:B------:R-:W-:Y:S01]  /*37e0*/  UMOV UR57, 0x400 ;  /* 0x0000040000397882 */ /* 0x000fe20000000000 */
[----:B------:R-:W5:Y:S01]  /*37f0*/  LDCU UR74, c[0x0][0x370] ;  /* 0x00006e00ff4a77ac */ /* 0x000f620008000800 */
[----:B-1----:R-:W-:-:S03]  /*3800*/  USHF.R.U32.HI UR69, URZ, UR4, UR6 ;  /* 0x00000004ff457299 */ /* 0x002fc60008011606 */
[----:B---3--:R-:W-:Y:S02]  /*3810*/  UIMAD UR59, UR5, UR59, UR9 ;  /* 0x0000003b053b72a4 */ /* 0x008fe4000f8e0209 */
[----:B------:R-:W-:Y:S02]  /*3820*/  UIADD3 UR4, UPT, UPT, -UR69, URZ, URZ ;  /* 0x000000ff45047290 */ /* 0x000fe4000fffe1ff */
[----:B------:R-:W-:Y:S01]  /*3830*/  UIADD3 UR63, UPT, UPT, UR73, 0x1fffffe, URZ ;  /* 0x01fffffe493f7890 */ /* 0x000fe2000fffe0ff */
[----:B------:R-:W1:Y:S01]  /*3840*/  LDCU.64 UR70, c[0x0][0x348] ;  /* 0x00006900ff4677ac */ /* 0x000e620008000a00 */
[----:B------:R-:W-:Y:S02]  /*3850*/  USHF.L.U32 UR67, UR62, 0x7, URZ ;  /* 0x000000073e437899 */ /* 0x000fe400080006ff */
[----:B--2---:R-:W-:Y:S02]  /*3860*/  ULEA UR57, UR7, UR57, 0x18 ;  /* 0x0000003907397291 */ /* 0x004fe4000f8ec0ff */
[----:B----4-:R-:W-:Y:S01]  /*3870*/  UIMAD UR68, UR8, UR4, UR68 ;  /* 0x00000004084472a4 */ /* 0x010fe2000f8e0244 */
[----:B------:R-:W-:Y:S01]  /*3880*/  UMOV UR5, URZ ;  /* 0x000000ff00057c82 */ /* 0x000fe20008000000 */
[----:B-----5:R-:W-:-:S10]  /*3890*/  UMOV UR72, UR9 ;  /* 0x0000000900487c82 */ /* 0x020fd40008000000 */
.L_x_42:
[----:B------:R-:W-:Y:S01]  /*38a0*/  ULEA UR9, UR5, UR57, 0x3 ;  /* 0x0000003905097291 */ /* 0x000fe2000f8e18ff */
[----:B------:R-:W-:Y:S01]  /*38b0*/  SHF.L.U32 R8, R6, 0x1f, RZ ;  /* 0x0000001f06087819 */ /* 0x000fe200000006ff */
[----:B------:R-:W-:Y:S02]  /*38c0*/  UIMAD UR64, UR5, 0x6000, UR57 ;  /* 0x00006000054078a4 */ /* 0x000fe4000f8e0239 */
[----:B-1----:R-:W-:Y:S02]  /*38d0*/  UIADD3 UR10, UP2, UPT, UR70, 0x100, URZ ;  /* 0x00000100460a7890 */ /* 0x002fe4000ff5e0ff */
[----:B------:R-:W-:Y:S02]  /*38e0*/  UIMAD UR16, UR5, 0x6000, UR57 ;  /* 0x00006000051078a4 */ /* 0x000fe4000f8e0239 */
[----:B------:R-:W-:Y:S01]  /*38f0*/  UIADD3 UR6, UP1, UPT, UR70, 0x100, URZ ;  /* 0x0000010046067890 */ /* 0x000fe2000ff3e0ff */
[----:B------:R-:W1:Y:S01]  /*3900*/  SYNCS.PHASECHK.TRANS64.TRYWAIT P0, [UR9+0x48], R8 ;  /* 0x00004808ff0075a7 */ /* 0x000e620008001109 */
[----:B------:R-:W-:Y:S01]  /*3910*/  UIMAD UR8, UR5, 0x6000, UR57 ;  /* 0x00006000050878a4 */ /* 0x000fe2000f8e0239 */
[----:B-1----:R-:W-:Y:S11]  /*3920*/  @!P0 BRA `(.L_x_34) ;  /* 0x0000008800608947 */ /* 0x002ff60003800000 */
.L_x_100:
[----:B------:R-:W-:Y:S02]  /*3930*/  ELECT P0, URZ, PT ;  /* 0x0000000000ff782f */ /* 0x000fe40003800000 */
[----:B------:R-:W-:Y:S01]  /*3940*/  SHF.L.U32 R5, R7, 0x1f, RZ ;  /* 0x0000001f07057819 */ /* 0x000fe200000006ff */
[----:B------:R-:W-:Y:S02]  /*3950*/  UIADD3 UR14, UP0, UPT, UR70, 0x100, URZ ;  /* 0x00000100460e7890 */ /* 0x000fe4000ff1e0ff */
[----:B------:R-:W-:Y:S02]  /*3960*/  UIADD3.X UR11, UPT, UPT, URZ, UR71, URZ, UP2, !UPT ;  /* 0x00000047ff0b7290 */ /* 0x000fe400097fe4ff */
[----:B------:R-:W-:Y:S02]  /*3970*/  UIADD3 UR64, UPT, UPT, UR64, 0x18c00, URZ ;  /* 0x00018c0040407890 */ /* 0x000fe4000fffe0ff */
[----:B------:R-:W-:Y:S02]  /*3980*/  UIADD3 UR65, UPT, UPT, UR9, 0x20, URZ ;  /* 0x0000002009417890 */ /* 0x000fe4000fffe0ff */
[----:B------:R-:W-:-:S02]  /*3990*/  UIADD3 UR16, UPT, UPT, UR16, 0x1ac00, URZ ;  /* 0x0001ac0010107890 */ /* 0x000fc4000fffe0ff */
[----:B------:R-:W-:Y:S01]  /*39a0*/  UIADD3 UR17, UPT, UPT, UR9, 0x20, URZ ;  /* 0x0000002009117890 */ /* 0x000fe2000fffe0ff */
[----:B-1----:R-:W-:Y:S01]  /*39b0*/  @P0 IMAD.MOV.U32 R4, RZ, RZ, 0x6000 ;  /* 0x00006000ff040424 */ /* 0x002fe200078e00ff */
[----:B------:R-:W-:Y:S02]  /*39c0*/  UIADD3.X UR7, UPT, UPT, URZ, UR71, URZ, UP1, !UPT ;  /* 0x00000047ff077290 */ /* 0x000fe40008ffe4ff */
[----:B------:R-:W-:Y:S01]  /*39d0*/  UIADD3 UR8, UPT, UPT, UR8, 0x1cc00, URZ ;  /* 0x0001cc0008087890 */ /* 0x000fe2000fffe0ff */
[----:B------:R1:W-:Y:S01]  /*39e0*/  @P0 SYNCS.ARRIVE.TRANS64 RZ, [UR9+0x20], R4 ;  /* 0x00002004ffff09a7 */ /* 0x0003e20008000009 */
[----:B------:R-:W-:Y:S02]  /*39f0*/  UIADD3 UR9, UPT, UPT, UR9, 0x20, URZ ;  /* 0x0000002009097890 */ /* 0x000fe4000fffe0ff */
[----:B------:R-:W-:Y:S01]  /*3a00*/  UIADD3.X UR15, UPT, UPT, URZ, UR71, URZ, UP0, !UPT ;  /* 0x00000047ff0f7290 */ /* 0x000fe200087fe4ff */
[----:B------:R-:W-:Y:S01]  /*3a10*/  UMOV UR66, URZ ;  /* 0x000000ff00427c82 */ /* 0x000fe20008000000 */
[----:B------:R-:W-:Y:S01]  /*3a20*/  UMOV UR18, 0x20 ;  /* 0x0000002000127882 */ /* 0x000fe20000000000 */
[----:B------:R-:W-:Y:S01]  /*3a30*/  UMOV UR19, UR67 ;  /* 0x0000004300137c82 */ /* 0x000fe20008000000 */
[----:B------:R-:W-:Y:S01]  /*3a40*/  UMOV UR20, UR68 ;  /* 0x0000004400147c82 */ /* 0x000fe20008000000 */
[----:B------:R-:W-:Y:S01]  /*3a50*/  UMOV UR21, UR69 ;  /* 0x0000004500157c82 */ /* 0x000fe20008000000 */
[----:B------:R2:W-:Y:S01]  /*3a60*/  UTMALDG.4D [UR64], [UR10], desc[URZ] ;  /* 0x0000ff400a0075b4 */ /* 0x0005e20008019000 */
[----:B------:R-:W-:Y:S01]  /*3a70*/  UMOV UR12, UR68 ;  /* 0x00000044000c7c82 */ /* 0x000fe20008000000 */
[----:B------:R-:W-:Y:S01]  /*3a80*/  UMOV UR13, UR69 ;  /* 0x00000045000d7c82 */ /* 0x000fe20008000000 */
[----:B------:R3:W-:Y:S01]  /*3a90*/  UTMALDG.4D [UR16], [UR6], desc[URZ] ;  /* 0x0000ff10060075b4 */ /* 0x0007e20008019000 */
[----:B--2---:R-:W-:Y:S01]  /*3aa0*/  UMOV UR10, 0x40 ;  /* 0x00000040000a7882 */ /* 0x004fe20000000000 */
[----:B------:R-:W-:-:S02]  /*3ab0*/  UMOV UR11, UR67 ;  /* 0x00000043000b7c82 */ /* 0x000fc40008000000 */
[----:B------:R2:W-:Y:S01]  /*3ac0*/  UTMALDG.4D [UR8], [UR14], desc[URZ] ;  /* 0x0000ff080e0075b4 */ /* 0x0005e20008019000 */
[----:B------:R-:W4:Y:S01]  /*3ad0*/  SYNCS.PHASECHK.TRANS64.TRYWAIT P0, [UR57+0x10], R5 ;  /* 0x00001005ff0075a7 */ /* 0x000f220008001139 */
[----:B---3--:R-:W-:Y:S02]  /*3ae0*/  UIADD3 UR6, UP1, UPT, UR70, 0x80, URZ ;  /* 0x0000008046067890 */ /* 0x008fe4000ff3e0ff */
[----:B--2---:R-:W-:Y:S02]  /*3af0*/  UIADD3 UR10, UP2, UPT, UR70, 0x80, URZ ;  /* 0x00000080460a7890 */ /* 0x004fe4000ff5e0ff */
[----:B------:R-:W-:Y:S01]  /*3b00*/  UIADD3 UR14, UP0, UPT, UR70, 0x80, URZ ;  /* 0x00000080460e7890 */ /* 0x000fe2000ff1e0ff */
[----:B-1--4-:R-:W-:Y:S11]  /*3b10*/  @!P0 BRA `(.L_x_35) ;  /* 0x0000008800008947 */ /* 0x012ff60003800000 */
.L_x_102:
[----:B------:R-:W-:Y:S01]  /*3b20*/  ELECT P0, URZ, PT ;  /* 0x0000000000ff782f */ /* 0x000fe20003800000 */
[----:B------:R-:W-:Y:S02]  /*3b30*/  USHF.L.U32 UR59, UR59, 0x8, URZ ;  /* 0x000000083b3b7899 */ /* 0x000fe400080006ff */
[----:B------:R-:W-:Y:S02]  /*3b40*/  UIADD3 UR56, UPT, UPT, UR57, 0xcc00, URZ ;  /* 0x0000cc0039387890 */ /* 0x000fe4000fffe0ff */
[----:B------:R-:W-:Y:S02]  /*3b50*/  UIADD3.X UR11, UPT, UPT, URZ, UR71, URZ, UP2, !UPT ;  /* 0x00000047ff0b7290 */ /* 0x000fe400097fe4ff */
[----:B------:R-:W-:Y:S02]  /*3b60*/  UIADD3 UR16, UPT, UPT, UR57, 0xec00, URZ ;  /* 0x0000ec0039107890 */ /* 0x000fe4000fffe0ff */
[----:B------:R-:W-:Y:S02]  /*3b70*/  UIADD3.X UR7, UPT, UPT, URZ, UR71, URZ, UP1, !UPT ;  /* 0x00000047ff077290 */ /* 0x000fe40008ffe4ff */
[----:B------:R-:W-:-:S02]  /*3b80*/  UIADD3 UR8, UPT, UPT, UR57, 0x10c00, URZ ;  /* 0x00010c0039087890 */ /* 0x000fc4000fffe0ff */
[----:B-1----:R-:W-:Y:S01]  /*3b90*/  @P0 MOV R4, 0x6000 ;  /* 0x0000600000040802 */ /* 0x002fe20000000f00 */
[----:B------:R-:W-:Y:S01]  /*3ba0*/  UIADD3.X UR15, UPT, UPT, URZ, UR71, URZ, UP0, !UPT ;  /* 0x00000047ff0f7290 */ /* 0x000fe200087fe4ff */
[----:B------:R-:W-:Y:S01]  /*3bb0*/  UMOV UR58, URZ ;  /* 0x000000ff003a7c82 */ /* 0x000fe20008000000 */
[----:B------:R-:W-:Y:S01]  /*3bc0*/  UMOV UR60, UR68 ;  /* 0x00000044003c7c82 */ /* 0x000fe20008000000 */
[----:B------:R-:W-:Y:S01]  /*3bd0*/  UMOV UR61, UR69 ;  /* 0x00000045003d7c82 */ /* 0x000fe20008000000 */
[----:B------:R1:W-:Y:S01]  /*3be0*/  @P0 SYNCS.ARRIVE.TRANS64 RZ, [UR57], R4 ;  /* 0x00000004ffff09a7 */ /* 0x0003e20008000039 */
[----:B------:R-:W-:Y:S01]  /*3bf0*/  UMOV UR18, 0x20 ;  /* 0x0000002000127882 */ /* 0x000fe20000000000 */
[----:B------:R-:W-:Y:S01]  /*3c00*/  UMOV UR17, UR57 ;  /* 0x0000003900117c82 */ /* 0x000fe20008000000 */
[----:B------:R-:W-:Y:S01]  /*3c10*/  UMOV UR20, UR68 ;  /* 0x0000004400147c82 */ /* 0x000fe20008000000 */
[----:B------:R-:W-:Y:S01]  /*3c20*/  UMOV UR21, UR69 ;  /* 0x0000004500157c82 */ /* 0x000fe20008000000 */
[----:B------:R-:W-:Y:S01]  /*3c30*/  UMOV UR19, UR59 ;  /* 0x0000003b00137c82 */ /* 0x000fe20008000000 */
[----:B------:R2:W-:Y:S01]  /*3c40*/  UTMALDG.4D [UR56], [UR10], desc[URZ] ;  /* 0x0000ff380a0075b4 */ /* 0x0005e20008019000 */
[----:B------:R-:W-:Y:S01]  /*3c50*/  UMOV UR9, UR57 ;  /* 0x0000003900097c82 */ /* 0x000fe20008000000 */
[----:B------:R-:W-:Y:S01]  /*3c60*/  UMOV UR12, UR68 ;  /* 0x00000044000c7c82 */ /* 0x000fe20008000000 */
[----:B------:R-:W-:Y:S01]  /*3c70*/  UMOV UR13, UR69 ;  /* 0x00000045000d7c82 */ /* 0x000fe20008000000 */
[----:B------:R-:W-:-:S02]  /*3c80*/  UIADD3 UR22, UPT, UPT, UR5, 0x1, URZ ;  /* 0x0000000105167890 */ /* 0x000fc4000fffe0ff */
[----:B------:R-:W-:Y:S01]  /*3c90*/  UIADD3 UR4, UP1, UPT, UR70, 0x80, URZ ;  /* 0x0000008046047890 */ /* 0x000fe2000ff3e0ff */
[----:B------:R3:W-:Y:S01]  /*3ca0*/  UTMALDG.4D [UR16], [UR6], desc[URZ] ;  /* 0x0000ff10060075b4 */ /* 0x0007e20008019000 */
[----:B------:R-:W-:Y:S01]  /*3cb0*/  UIADD3 UR23, UP0, UPT, UR70, 0x80, URZ ;  /* 0x0000008046177890 */ /* 0x000fe2000ff1e0ff */
[----:B--2---:R-:W-:Y:S01]  /*3cc0*/  UMOV UR10, 0x40 ;  /* 0x00000040000a7882 */ /* 0x004fe20000000000 */
[----:B------:R-:W-:Y:S02]  /*3cd0*/  UMOV UR11, UR59 ;  /* 0x0000003b000b7c82 */ /* 0x000fe40008000000 */
[----:B------:R2:W-:Y:S01]  /*3ce0*/  UTMALDG.4D [UR8], [UR14], desc[URZ] ;  /* 0x0000ff080e0075b4 */ /* 0x0005e20008019000 */
[----:B------:R-:W4:Y:S01]  /*3cf0*/  SYNCS.PHASECHK.TRANS64.TRYWAIT P0, [UR57+0x18], R5 ;  /* 0x00001805ff0075a7 */ /* 0x000f220008001139 */
[----:B---3--:R-:W-:Y:S02]  /*3d00*/  UIADD3 UR6, UP2, UPT, UR70, 0x80, URZ ;  /* 0x0000008046067890 */ /* 0x008fe4000ff5e0ff */
[----:B--2---:R-:W-:-:S02]  /*3d10*/  UIADD3 UR8, UPT, UPT, UR57, 0x12c00, URZ ;  /* 0x00012c0039087890 */ /* 0x004fc4000fffe0ff */
[----:B------:R-:W-:Y:S01]  /*3d20*/  UIADD3 UR9, UPT, UPT, UR57, 0x8, URZ ;  /* 0x0000000839097890 */ /* 0x000fe2000fffe0ff */
[----:B------:R-:W-:Y:S01]  /*3d30*/  UMOV UR10, URZ ;  /* 0x000000ff000a7c82 */ /* 0x000fe20008000000 */
[----:B-1--4-:R-:W-:Y:S10]  /*3d40*/  @!P0 BRA `(.L_x_36) ;  /* 0x0000008400948947 */ /* 0x012ff40003800000 */
.L_x_104:
[----:B------:R-:W-:Y:S01]  /*3d50*/  ELECT P0, URZ, PT ;  /* 0x0000000000ff782f */ /* 0x000fe20003800000 */
[----:B------:R-:W-:Y:S02]  /*3d60*/  UISETP.NE.AND UP3, UPT, UR22, 0x5, UPT ;  /* 0x000000051600788c */ /* 0x000fe4000bf65270 */
[----:B------:R-:W-:Y:S02]  /*3d70*/  UIADD3.X UR7, UPT, UPT, URZ, UR71, URZ, UP2, !UPT ;  /* 0x00000047ff077290 */ /* 0x000fe400097fe4ff */
[----:B------:R-:W-:Y:S02]  /*3d80*/  UIADD3 UR11, UPT, UPT, UR59, 0x80, URZ ;  /* 0x000000803b0b7890 */ /* 0x000fe4000fffe0ff */
[----:B------:R-:W-:Y:S02]  /*3d90*/  USEL UR14, URZ, 0x1, UP3 ;  /* 0x00000001ff0e7887 */ /* 0x000fe40009800000 */
[----:B------:R-:W-:Y:S02]  /*3da0*/  USEL UR22, UR22, URZ, UP3 ;  /* 0x000000ff16167287 */ /* 0x000fe40009800000 */
[----:B------:R-:W-:-:S02]  /*3db0*/  UIADD3 UR24, UPT, UPT, UR57, 0x14c00, URZ ;  /* 0x00014c0039187890 */ /* 0x000fc4000fffe0ff */
[----:B-1----:R-:W-:Y:S01]  /*3dc0*/  @P0 IMAD.MOV.U32 R4, RZ, RZ, 0x6000 ;  /* 0x00006000ff040424 */ /* 0x002fe200078e00ff */
[----:B------:R-:W-:Y:S01]  /*3dd0*/  UIADD3 UR25, UPT, UPT, UR57, 0x8, URZ ;  /* 0x0000000839197890 */ /* 0x000fe2000fffe0ff */
[----:B------:R-:W-:Y:S01]  /*3de0*/  LOP3.LUT R6, R6, UR14, RZ, 0x3c, !PT ;  /* 0x0000000e06067c12 */ /* 0x000fe2000f8e3cff */
[----:B------:R-:W-:Y:S01]  /*3df0*/  UIADD3.X UR5, UPT, UPT, URZ, UR71, URZ, UP1, !UPT ;  /* 0x00000047ff057290 */ /* 0x000fe20008ffe4ff */
[----:B------:R1:W-:Y:S01]  /*3e00*/  @P0 SYNCS.ARRIVE.TRANS64 RZ, [UR57+0x8], R4 ;  /* 0x00000804ffff09a7 */ /* 0x0003e20008000039 */
[----:B------:R-:W-:Y:S01]  /*3e10*/  UIADD3 UR16, UPT, UPT, UR57, 0x16c00, URZ ;  /* 0x00016c0039107890 */ /* 0x000fe2000fffe0ff */
[----:B------:R2:W-:Y:S01]  /*3e20*/  UTMALDG.4D [UR8], [UR6], desc[URZ] ;  /* 0x0000ff08060075b4 */ /* 0x0005e20008019000 */
[----:B------:R-:W-:Y:S01]  /*3e30*/  UIADD3 UR17, UPT, UPT, UR57, 0x8, URZ ;  /* 0x0000000839117890 */ /* 0x000fe2000fffe0ff */
[----:B------:R-:W-:Y:S01]  /*3e40*/  IMAD.U32 R8, R6, -0x80000000, RZ ;  /* 0x8000000006087824 */ /* 0x000fe200078e00ff */
[----:B------:R-:W-:Y:S01]  /*3e50*/  UIADD3.X UR15, UPT, UPT, URZ, UR71, URZ, UP0, !UPT ;  /* 0x00000047ff0f7290 */ /* 0x000fe200087fe4ff */
[----:B------:R-:W-:Y:S01]  /*3e60*/  UMOV UR26, 0x20 ;  /* 0x00000020001a7882 */ /* 0x000fe20000000000 */
[----:B------:R-:W-:Y:S01]  /*3e70*/  UMOV UR28, UR68 ;  /* 0x00000044001c7c82 */ /* 0x000fe20008000000 */
[----:B------:R-:W-:Y:S01]  /*3e80*/  UMOV UR29, UR69 ;  /* 0x00000045001d7c82 */ /* 0x000fe20008000000 */
[----:B------:R-:W-:Y:S01]  /*3e90*/  UMOV UR27, UR11 ;  /* 0x0000000b001b7c82 */ /* 0x000fe20008000000 */
[----:B------:R-:W-:Y:S01]  /*3ea0*/  UMOV UR18, 0x40 ;  /* 0x0000004000127882 */ /* 0x000fe20000000000 */
[----:B------:R-:W-:Y:S01]  /*3eb0*/  UMOV UR20, UR68 ;  /* 0x0000004400147c82 */ /* 0x000fe20008000000 */
[----:B------:R-:W-:Y:S01]  /*3ec0*/  UMOV UR21, UR69 ;  /* 0x0000004500157c82 */ /* 0x000fe20008000000 */
[----:B------:R-:W-:Y:S01]  /*3ed0*/  UMOV UR19, UR11 ;  /* 0x0000000b00137c82 */ /* 0x000fe20008000000 */
[----:B------:R-:W-:Y:S01]  /*3ee0*/  UMOV UR14, UR23 ;  /* 0x00000017000e7c82 */ /* 0x000fe20008000000 */
[----:B------:R3:W-:Y:S01]  /*3ef0*/  UTMALDG.4D [UR24], [UR4], desc[URZ] ;  /* 0x0000ff18040075b4 */ /* 0x0007e20008019000 */
[----:B------:R4:W-:Y:S01]  /*3f00*/  UTMALDG.4D [UR16], [UR14], desc[URZ] ;  /* 0x0000ff100e0075b4 */ /* 0x0009e20008019000 */
[----:B--2---:R-:W-:-:S02]  /*3f10*/  ULEA UR9, UR22, UR57, 0x3 ;  /* 0x0000003916097291 */ /* 0x004fc4000f8e18ff */
[----:B------:R-:W-:-:S07]  /*3f20*/  UIADD3 UR6, UP1, UPT, UR70, 0x180, URZ ;  /* 0x0000018046067890 */ /* 0x000fce000ff3e0ff */
[----:B------:R-:W2:Y:S01]  /*3f30*/  SYNCS.PHASECHK.TRANS64.TRYWAIT P0, [UR9+0x48], R8 ;  /* 0x00004808ff0075a7 */ /* 0x000ea20008001109 */
[----:B---3--:R-:W-:Y:S01]  /*3f40*/  UIADD3 UR4, UP2, UPT, UR70, 0x180, URZ ;  /* 0x0000018046047890 */ /* 0x008fe2000ff5e0ff */
[----:B------:R-:W-:Y:S01]  /*3f50*/  UMOV UR26, URZ ;  /* 0x000000ff001a7c82 */ /* 0x000fe20008000000 */
[----:B------:R-:W-:Y:S01]  /*3f60*/  UMOV UR27, UR67 ;  /* 0x00000043001b7c82 */ /* 0x000fe20008000000 */
[----:B----4-:R-:W-:Y:S01]  /*3f70*/  UIADD3 UR14, UP0, UPT, UR70, 0x180, URZ ;  /* 0x00000180460e7890 */ /* 0x010fe2000ff1e0ff */
[----:B-12---:R-:W-:Y:S11]  /*3f80*/  @!P0 BRA `(.L_x_37) ;  /* 0x0000008400248947 */ /* 0x006ff60003800000 */
.L_x_106:
[----:B------:R-:W-:Y:S02]  /*3f90*/  ELECT P0, URZ, PT ;  /* 0x0000000000ff782f */ /* 0x000fe40003800000 */
[----:B------:R-:W-:Y:S01]  /*3fa0*/  LOP3.LUT R7, R7, 0x1, RZ, 0x3c, !PT ;  /* 0x0000000107077812 */ /* 0x000fe200078e3cff */
[----:B------:R-:W-:Y:S02]  /*3fb0*/  UIMAD UR24, UR22, 0x6000, UR57 ;  /* 0x00006000161878a4 */ /* 0x000fe4000f8e0239 */
[----:B------:R-:W-:Y:S02]  /*3fc0*/  UIADD3.X UR5, UPT, UPT, URZ, UR71, URZ, UP2, !UPT ;  /* 0x00000047ff057290 */ /* 0x000fe400097fe4ff */
[----:B------:R-:W-:Y:S02]  /*3fd0*/  UIADD3 UR24, UPT, UPT, UR24, 0x18c00, URZ ;  /* 0x00018c0018187890 */ /* 0x000fe4000fffe0ff */
[----:B------:R-:W-:Y:S02]  /*3fe0*/  UIADD3 UR25, UPT, UPT, UR9, 0x20, URZ ;  /* 0x0000002009197890 */ /* 0x000fe4000fffe0ff */
[----:B------:R-:W-:-:S02]  /*3ff0*/  UIMAD UR16, UR22, 0x6000, UR57 ;  /* 0x00006000161078a4 */ /* 0x000fc4000f8e0239 */
[----:B------:R-:W-:Y:S01]  /*4000*/  UIMAD UR8, UR22, 0x6000, UR57 ;  /* 0x00006000160878a4 */ /* 0x000fe2000f8e0239 */
[----:B-1----:R-:W-:Y:S01]  /*4010*/  @P0 IMAD.MOV.U32 R4, RZ, RZ, 0x6000 ;  /* 0x00006000ff040424 */ /* 0x002fe200078e00ff */
[----:B------:R-:W-:Y:S02]  /*4020*/  UIADD3 UR16, UPT, UPT, UR16, 0x1ac00, URZ ;  /* 0x0001ac0010107890 */ /* 0x000fe4000fffe0ff */
[----:B------:R-:W-:Y:S01]  /*4030*/  UIADD3 UR17, UPT, UPT, UR9, 0x20, URZ ;  /* 0x0000002009117890 */ /* 0x000fe2000fffe0ff */
[----:B------:R1:W-:Y:S01]  /*4040*/  @P0 SYNCS.ARRIVE.TRANS64 RZ, [UR9+0x20], R4 ;  /* 0x00002004ffff09a7 */ /* 0x0003e20008000009 */
[----:B------:R-:W-:Y:S01]  /*4050*/  UIADD3.X UR7, UPT, UPT, URZ, UR71, URZ, UP1, !UPT ;  /* 0x00000047ff077290 */ /* 0x000fe20008ffe4ff */
[----:B------:R2:W-:Y:S01]  /*4060*/  UTMALDG.4D [UR24], [UR4], desc[URZ] ;  /* 0x0000ff18040075b4 */ /* 0x0005e20008019000 */
[----:B------:R-:W-:Y:S02]  /*4070*/  UIADD3 UR8, UPT, UPT, UR8, 0x1cc00, URZ ;  /* 0x0001cc0008087890 */ /* 0x000fe4000fffe0ff */
[----:B------:R-:W-:Y:S01]  /*4080*/  UIADD3 UR9, UPT, UPT, UR9, 0x20, URZ ;  /* 0x0000002009097890 */ /* 0x000fe2000fffe0ff */
        /* <DEDUP_REMOVED lines=8> */
[----:B------:R-:W-:Y:S01]  /*4110*/  UTMALDG.4D [UR16], [UR6], desc[URZ] ;  /* 0x0000ff10060075b4 */ /* 0x000fe20008019000 */
[----:B--2---:R-:W-:Y:S01]  /*4120*/  UIADD3.X UR5, UPT, UPT, URZ, UR71, URZ, UP0, !UPT ;  /* 0x00000047ff057290 */ /* 0x004fe200087fe4ff */
[----:B------:R-:W-:-:S08]  /*4130*/  UMOV UR4, UR14 ;  /* 0x0000000e00047c82 */ /* 0x000fd00008000000 */
[----:B------:R2:W-:Y:S02]  /*4140*/  UTMALDG.4D [UR8], [UR4], desc[URZ] ;  /* 0x0000ff08040075b4 */ /* 0x0005e40008019000 */
[----:B--2---:R-:W-:-:S04]  /*4150*/  UIADD3 UR5, UPT, UPT, UR22, 0x1, URZ ;  /* 0x0000000116057890 */ /* 0x004fc8000fffe0ff */
[----:B------:R-:W-:-:S04]  /*4160*/  UISETP.NE.AND UP0, UPT, UR5, 0x5, UPT ;  /* 0x000000050500788c */ /* 0x000fc8000bf05270 */
[----:B------:R-:W-:Y:S02]  /*4170*/  USEL UR5, UR5, URZ, UP0 ;  /* 0x000000ff05057287 */ /* 0x000fe40008000000 */
[----:B------:R-:W-:Y:S02]  /*4180*/  USEL UR4, URZ, 0x1, UP0 ;  /* 0x00000001ff047887 */ /* 0x000fe40008000000 */
[----:B------:R-:W-:-:S04]  /*4190*/  UISETP.GE.AND UP0, UPT, UR73, 0x2, UPT ;  /* 0x000000024900788c */ /* 0x000fc8000bf06270 */
[----:B------:R-:W-:-:S05]  /*41a0*/  LOP3.LUT R6, R6, UR4, RZ, 0x3c, !PT ;  /* 0x0000000406067c12 */ /* 0x000fca000f8e3cff */
[----:B-1----:R-:W-:Y:S05]  /*41b0*/  BRA.U !UP0, `(.L_x_38) ;  /* 0x0000000508647547 */ /* 0x002fea000b800000 */
[----:B------:R-:W-:Y:S01]  /*41c0*/  HFMA2 R5, -RZ, RZ, 0, 512 ;  /* 0x00006000ff057431 */ /* 0x000fe200000001ff */
[----:B------:R-:W-:Y:S02]  /*41d0*/  UIADD3 UR54, UP5, UPT, UR70, 0x100, URZ ;  /* 0x0000010046367890 */ /* 0x000fe4000ffbe0ff */
[----:B------:R-:W-:Y:S02]  /*41e0*/  UIADD3 UR46, UP4, UPT, UR70, 0x100, URZ ;  /* 0x00000100462e7890 */ /* 0x000fe4000ff9e0ff */
[----:B------:R-:W-:Y:S02]  /*41f0*/  UIADD3 UR38, UP3, UPT, UR70, 0x100, URZ ;  /* 0x0000010046267890 */ /* 0x000fe4000ff7e0ff */
[----:B------:R-:W-:Y:S02]  /*4200*/  UIADD3 UR30, UP2, UPT, UR70, 0x180, URZ ;  /* 0x00000180461e7890 */ /* 0x000fe4000ff5e0ff */
[----:B------:R-:W-:Y:S02]  /*4210*/  UIADD3 UR22, UP1, UPT, UR70, 0x180, URZ ;  /* 0x0000018046167890 */ /* 0x000fe4000ff3e0ff */
[----:B------:R-:W-:Y:S01]  /*4220*/  UIADD3 UR14, UP0, UPT, UR70, 0x180, URZ ;  /* 0x00000180460e7890 */ /* 0x000fe2000ff1e0ff */
[----:B------:R-:W-:Y:S01]  /*4230*/  UMOV UR6, URZ ;  /* 0x000000ff00067c82 */ /* 0x000fe20008000000 */
[----:B------:R-:W-:Y:S01]  /*4240*/  UMOV UR50, URZ ;  /* 0x000000ff00327c82 */ /* 0x000fe20008000000 */
[----:B------:R-:W-:-:S02]  /*4250*/  UIADD3.X UR55, UPT, UPT, URZ, UR71, URZ, UP5, !UPT ;  /* 0x00000047ff377290 */ /* 0x000fc4000affe4ff */
[----:B------:R-:W-:Y:S02]  /*4260*/  UIADD3.X UR47, UPT, UPT, URZ, UR71, URZ, UP4, !UPT ;  /* 0x00000047ff2f7290 */ /* 0x000fe4000a7fe4ff */
[----:B------:R-:W-:Y:S02]  /*4270*/  UIADD3.X UR39, UPT, UPT, URZ, UR71, URZ, UP3, !UPT ;  /* 0x00000047ff277290 */ /* 0x000fe40009ffe4ff */
[----:B------:R-:W-:Y:S02]  /*4280*/  UIADD3.X UR31, UPT, UPT, URZ, UR71, URZ, UP2, !UPT ;  /* 0x00000047ff1f7290 */ /* 0x000fe400097fe4ff */
[----:B------:R-:W-:Y:S02]  /*4290*/  UIADD3.X UR23, UPT, UPT, URZ, UR71, URZ, UP1, !UPT ;  /* 0x00000047ff177290 */ /* 0x000fe40008ffe4ff */
[----:B------:R-:W-:Y:S01]  /*42a0*/  UIADD3.X UR15, UPT, UPT, URZ, UR71, URZ, UP0, !UPT ;  /* 0x00000047ff0f7290 */ /* 0x000fe200087fe4ff */
[----:B------:R-:W-:Y:S01]  /*42b0*/  UMOV UR42, 0x20 ;  /* 0x00000020002a7882 */ /* 0x000fe20000000000 */
[----:B------:R-:W-:Y:S01]  /*42c0*/  UMOV UR34, 0x40 ;  /* 0x0000004000227882 */ /* 0x000fe20000000000 */
[----:B------:R-:W-:Y:S01]  /*42d0*/  UMOV UR26, URZ ;  /* 0x000000ff001a7c82 */ /* 0x000fe20008000000 */
[----:B------:R-:W-:Y:S01]  /*42e0*/  UMOV UR18, 0x20 ;  /* 0x0000002000127882 */ /* 0x000fe20000000000 */
[----:B------:R-:W-:-:S07]  /*42f0*/  UMOV UR10, 0x40 ;  /* 0x00000040000a7882 */ /* 0x000fce0000000000 */
.L_x_41:
[----:B------:R-:W-:Y:S01]  /*4300*/  ULEA UR4, UR5, UR57, 0x3 ;  /* 0x0000003905047291 */ /* 0x000fe2000f8e18ff */
[----:B------:R-:W-:Y:S01]  /*4310*/  SHF.L.U32 R8, R6, 0x1f, RZ ;  /* 0x0000001f06087819 */ /* 0x000fe200000006ff */
[----:B------:R-:W-:Y:S02]  /*4320*/  UIMAD UR48, UR5, 0x6000, UR57 ;  /* 0x00006000053078a4 */ /* 0x000fe4000f8e0239 */
[----:B------:R-:W-:Y:S02]  /*4330*/  UIMAD UR40, UR5, 0x6000, UR57 ;  /* 0x00006000052878a4 */ /* 0x000fe4000f8e0239 */
[----:B------:R-:W-:Y:S02]  /*4340*/  UIMAD UR32, UR5, 0x6000, UR57 ;  /* 0x00006000052078a4 */ /* 0x000fe4000f8e0239 */
[----:B------:R-:W-:Y:S01]  /*4350*/  UIADD3 UR51, UPT, UPT, UR63, -UR6, URZ ;  /* 0x800000063f337290 */ /* 0x000fe2000fffe0ff */
[----:B-1----:R-:W1:Y:S01]  /*4360*/  SYNCS.PHASECHK.TRANS64.TRYWAIT P0, [UR4+0x48], R8 ;  /* 0x00004808ff0075a7 */ /* 0x002e620008001104 */
[----:B------:R-:W-:Y:S01]  /*4370*/  UIADD3 UR5, UPT, UPT, UR5, 0x1, URZ ;  /* 0x0000000105057890 */ /* 0x000fe2000fffe0ff */
[----:B------:R-:W-:Y:S01]  /*4380*/  UMOV UR52, UR68 ;  /* 0x0000004400347c82 */ /* 0x000fe20008000000 */
[----:B-1----:R-:W-:Y:S10]  /*4390*/  @!P0 BRA `(.L_x_39) ;  /* 0x00000080003c8947 */ /* 0x002ff40003800000 */
.L_x_108:
[----:B------:R-:W-:Y:S01]  /*43a0*/  ELECT P0, URZ, PT ;  /* 0x0000000000ff782f */ /* 0x000fe20003800000 */
[----:B------:R-:W-:Y:S02]  /*43b0*/  UISETP.NE.AND UP0, UPT, UR5, 0x5, UPT ;  /* 0x000000050500788c */ /* 0x000fe4000bf05270 */
[----:B------:R-:W-:Y:S02]  /*43c0*/  USHF.L.U32 UR51, UR51, 0x7, URZ ;  /* 0x0000000733337899 */ /* 0x000fe400080006ff */
[----:B------:R-:W-:Y:S02]  /*43d0*/  USEL UR7, URZ, 0x1, UP0 ;  /* 0x00000001ff077887 */ /* 0x000fe40008000000 */
[----:B------:R-:W-:Y:S02]  /*43e0*/  USEL UR5, UR5, URZ, UP0 ;  /* 0x000000ff05057287 */ /* 0x000fe40008000000 */
[----:B------:R-:W-:Y:S02]  /*43f0*/  UIADD3 UR48, UPT, UPT, UR48, 0x18c00, URZ ;  /* 0x00018c0030307890 */ /* 0x000fe4000fffe0ff */
[----:B------:R-:W-:-:S02]  /*4400*/  UIADD3 UR49, UPT, UPT, UR4, 0x20, URZ ;  /* 0x0000002004317890 */ /* 0x000fc4000fffe0ff */
[----:B-1----:R-:W-:Y:S01]  /*4410*/  @P0 IMAD.MOV.U32 R4, RZ, RZ, 0x6000 ;  /* 0x00006000ff040424 */ /* 0x002fe200078e00ff */
[----:B------:R-:W-:Y:S01]  /*4420*/  UIADD3 UR40, UPT, UPT, UR40, 0x1ac00, URZ ;  /* 0x0001ac0028287890 */ /* 0x000fe2000fffe0ff */
[----:B------:R-:W-:Y:S01]  /*4430*/  LOP3.LUT R6, R6, UR7, RZ, 0x3c, !PT ;  /* 0x0000000706067c12 */ /* 0x000fe2000f8e3cff */
[----:B------:R-:W-:Y:S01]  /*4440*/  UIADD3 UR41, UPT, UPT, UR4, 0x20, URZ ;  /* 0x0000002004297890 */ /* 0x000fe2000fffe0ff */
[----:B------:R1:W-:Y:S01]  /*4450*/  @P0 SYNCS.ARRIVE.TRANS64 RZ, [UR4+0x20], R4 ;  /* 0x00002004ffff09a7 */ /* 0x0003e20008000004 */
[----:B------:R-:W-:Y:S02]  /*4460*/  UIADD3 UR32, UPT, UPT, UR32, 0x1cc00, URZ ;  /* 0x0001cc0020207890 */ /* 0x000fe4000fffe0ff */
[----:B------:R-:W-:Y:S01]  /*4470*/  UIADD3 UR33, UPT, UPT, UR4, 0x20, URZ ;  /* 0x0000002004217890 */ /* 0x000fe2000fffe0ff */
[----:B------:R-:W-:Y:S01]  /*4480*/  IMAD.U32 R8, R6, -0x80000000, RZ ;  /* 0x8000000006087824 */ /* 0x000fe200078e00ff */
[----:B------:R-:W-:Y:S01]  /*4490*/  ULEA UR4, UR5, UR57, 0x3 ;  /* 0x0000003905047291 */ /* 0x000fe2000f8e18ff */
[----:B------:R-:W-:Y:S01]  /*44a0*/  UMOV UR53, UR69 ;  /* 0x0000004500357c82 */ /* 0x000fe20008000000 */
[----:B------:R-:W-:Y:S01]  /*44b0*/  UMOV UR44, UR68 ;  /* 0x00000044002c7c82 */ /* 0x000fe20008000000 */
[----:B------:R-:W-:Y:S01]  /*44c0*/  UMOV UR45, UR69 ;  /* 0x00000045002d7c82 */ /* 0x000fe20008000000 */
[----:B------:R-:W-:Y:S01]  /*44d0*/  UMOV UR43, UR51 ;  /* 0x00000033002b7c82 */ /* 0x000fe20008000000 */
[----:B------:R-:W-:Y:S01]  /*44e0*/  UMOV UR36, UR68 ;  /* 0x0000004400247c82 */ /* 0x000fe20008000000 */
[----:B------:R-:W-:Y:S01]  /*44f0*/  UMOV UR37, UR69 ;  /* 0x0000004500257c82 */ /* 0x000fe20008000000 */
[----:B------:R-:W-:Y:S01]  /*4500*/  UMOV UR35, UR51 ;  /* 0x0000003300237c82 */ /* 0x000fe20008000000 */
[----:B------:R1:W-:Y:S01]  /*4510*/  UTMALDG.4D [UR48], [UR54], desc[URZ] ;  /* 0x0000ff30360075b4 */ /* 0x0003e20008019000 */
[----:B------:R1:W-:Y:S01]  /*4520*/  UTMALDG.4D [UR40], [UR46], desc[URZ] ;  /* 0x0000ff282e0075b4 */ /* 0x0003e20008019000 */
[----:B------:R1:W-:Y:S01]  /*4530*/  UTMALDG.4D [UR32], [UR38], desc[URZ] ;  /* 0x0000ff20260075b4 */ /* 0x0003e20008019000 */
[----:B------:R-:W2:Y:S02]  /*4540*/  SYNCS.PHASECHK.TRANS64.TRYWAIT P0, [UR4+0x48], R8 ;  /* 0x00004808ff0075a7 */ /* 0x000ea40008001104 */
[----:B-12---:R-:W-:Y:S05]  /*4550*/  @!P0 BRA `(.L_x_40) ;  /* 0x0000007c00e88947 */ /* 0x006fea0003800000 */
.L_x_110:
[----:B------:R-:W-:Y:S01]  /*4560*/  ELECT P0, URZ, PT ;  /* 0x0000000000ff782f */ /* 0x000fe20003800000 */
[----:B------:R-:W-:Y:S02]  /*4570*/  UIMAD UR24, UR5, 0x6000, UR57 ;  /* 0x00006000051878a4 */ /* 0x000fe4000f8e0239 */
[----:B------:R-:W-:Y:S02]  /*4580*/  UIMAD UR16, UR5, 0x6000, UR57 ;  /* 0x00006000051078a4 */ /* 0x000fe4000f8e0239 */
[----:B------:R-:W-:Y:S02]  /*4590*/  UIMAD UR8, UR5, 0x6000, UR57 ;  /* 0x00006000050878a4 */ /* 0x000fe4000f8e0239 */
[----:B------:R-:W-:Y:S02]  /*45a0*/  UIADD3 UR25, UPT, UPT, UR4, 0x20, URZ ;  /* 0x0000002004197890 */ /* 0x000fe4000fffe0ff */
[----:B------:R-:W-:Y:S02]  /*45b0*/  UIADD3 UR24, UPT, UPT, UR24, 0x18c00, URZ ;  /* 0x00018c0018187890 */ /* 0x000fe4000fffe0ff */
[----:B------:R-:W-:-:S02]  /*45c0*/  UIADD3 UR17, UPT, UPT, UR4, 0x20, URZ ;  /* 0x0000002004117890 */ /* 0x000fc4000fffe0ff */
[----:B------:R2:W-:Y:S01]  /*45d0*/  @P0 SYNCS.ARRIVE.TRANS64 RZ, [UR4+0x20], R5 ;  /* 0x00002005ffff09a7 */ /* 0x0005e20008000004 */
[----:B------:R-:W-:Y:S02]  /*45e0*/  UIADD3 UR16, UPT, UPT, UR16, 0x1ac00, URZ ;  /* 0x0001ac0010107890 */ /* 0x000fe4000fffe0ff */
[----:B------:R-:W-:Y:S02]  /*45f0*/  UIADD3 UR9, UPT, UPT, UR4, 0x20, URZ ;  /* 0x0000002004097890 */ /* 0x000fe4000fffe0ff */
[----:B------:R-:W-:Y:S01]  /*4600*/  UIADD3 UR8, UPT, UPT, UR8, 0x1cc00, URZ ;  /* 0x0001cc0008087890 */ /* 0x000fe2000fffe0ff */
[----:B------:R-:W-:Y:S01]  /*4610*/  UMOV UR27, UR51 ;  /* 0x00000033001b7c82 */ /* 0x000fe20008000000 */
        /* <DEDUP_REMOVED lines=9> */
[----:B------:R-:W-:-:S02]  /*46b0*/  UIADD3 UR4, UPT, UPT, UR5, 0x1, URZ ;  /* 0x0000000105047890 */ /* 0x000fc4000fffe0ff */
[----:B------:R-:W-:Y:S02]  /*46c0*/  UIADD3 UR6, UPT, UPT, UR6, 0x1, URZ ;  /* 0x0000000106067890 */ /* 0x000fe4000fffe0ff */
[----:B------:R-:W-:Y:S01]  /*46d0*/  UISETP.NE.AND UP0, UPT, UR4, 0x5, UPT ;  /* 0x000000050400788c */ /* 0x000fe2000bf05270 */
[----:B------:R2:W-:Y:S03]  /*46e0*/  UTMALDG.4D [UR16], [UR22], desc[URZ] ;  /* 0x0000ff10160075b4 */ /* 0x0005e60008019000 */
[----:B------:R-:W-:Y:S02]  /*46f0*/  USEL UR5, UR4, URZ, UP0 ;  /* 0x000000ff04057287 */ /* 0x000fe40008000000 */
[----:B------:R-:W-:Y:S02]  /*4700*/  USEL UR4, URZ, 0x1, UP0 ;  /* 0x00000001ff047887 */ /* 0x000fe40008000000 */
[----:B------:R-:W-:Y:S01]  /*4710*/  UISETP.NE.AND UP0, UPT, UR6, UR62, UPT ;  /* 0x0000003e0600728c */ /* 0x000fe2000bf05270 */
[----:B------:R2:W-:Y:S03]  /*4720*/  UTMALDG.4D [UR8], [UR14], desc[URZ] ;  /* 0x0000ff080e0075b4 */ /* 0x0005e60008019000 */
[----:B------:R-:W-:-:S05]  /*4730*/  LOP3.LUT R6, R6, UR4, RZ, 0x3c, !PT ;  /* 0x0000000406067c12 */ /* 0x000fca000f8e3cff */
[----:B--2---:R-:W-:Y:S05]  /*4740*/  BRA.U UP0, `(.L_x_41) ;  /* 0xfffffff900ec7547 */ /* 0x004fea000b83ffff */
.L_x_38:
[----:B------:R-:W2:Y:S01]  /*4750*/  LDCU UR6, c[0x0][0x610] ;  /* 0x0000c200ff0677ac */ /* 0x000ea20008000800 */
[----:B------:R-:W3:Y:S01]  /*4760*/  LDCU.U8 UR10, c[0x0][0x614] ;  /* 0x0000c280ff0a77ac */ /* 0x000ee20008000000 */
[----:B------:R-:W-:Y:S01]  /*4770*/  UIADD3 UR72, UPT, UPT, UR74, UR72, URZ ;  /* 0x000000484a487290 */ /* 0x000fe2000fffe0ff */
[----:B------:R-:W4:Y:S01]  /*4780*/  LDCU.U8 UR4, c[0x0][0x615] ;  /* 0x0000c2a0ff0477ac */ /* 0x000f220008000000 */
[----:B------:R-:W5:Y:S02]  /*4790*/  LDCU.64 UR8, c[0x0][0x618] ;  /* 0x0000c300ff0877ac */ /* 0x000f640008000a00 */
[----:B--2---:R-:W-:Y:S01]  /*47a0*/  UIMAD.WIDE.U32 UR6, UR72, UR6, URZ ;  /* 0x00000006480672a5 */ /* 0x004fe2000f8e00ff */
[----:B------:R-:W2:Y:S01]  /*47b0*/  LDCU.U8 UR11, c[0x0][0x620] ;  /* 0x0000c400ff0b77ac */ /* 0x000ea20008000000 */
[----:B------:R-:W1:Y:S05]  /*47c0*/  LDCU UR59, c[0x0][0x60c] ;  /* 0x0000c180ff3b77ac */ /* 0x000e6a0008000800 */
[----:B------:R-:W-:-:S02]  /*47d0*/  UMOV UR6, UR7 ;  /* 0x0000000700067c82 */ /* 0x000fc40008000000 */
[----:B------:R-:W-:-:S04]  /*47e0*/  UIADD3 UR68, UPT, UPT, UR72, -UR6, URZ ;  /* 0x8000000648447290 */ /* 0x000fc8000fffe0ff */
[----:B---3--:R-:W-:Y:S01]  /*47f0*/  USHF.R.U32.HI UR68, URZ, UR10, UR68 ;  /* 0x0000000aff447299 */ /* 0x008fe20008011644 */
[----:B------:R-:W3:Y:S03]  /*4800*/  LDCU.U8 UR10, c[0x0][0x621] ;  /* 0x0000c420ff0a77ac */ /* 0x000ee60008000000 */
[----:B------:R-:W-:-:S04]  /*4810*/  UIADD3 UR68, UPT, UPT, UR6, UR68, URZ ;  /* 0x0000004406447290 */ /* 0x000fc8000fffe0ff */
[----:B----4-:R-:W-:-:S04]  /*4820*/  USHF.R.U32.HI UR68, URZ, UR4, UR68 ;  /* 0x00000004ff447299 */ /* 0x010fc80008011644 */
[----:B-----5:R-:W-:-:S07]  /*4830*/  UIMAD.WIDE.U32 UR6, UR68, UR9, URZ ;  /* 0x00000009440672a5 */ /* 0x020fce000f8e00ff */
[----:B------:R-:W-:Y:S02]  /*4840*/  UMOV UR4, UR7 ;  /* 0x0000000700047c82 */ /* 0x000fe40008000000 */
[----:B------:R-:W-:Y:S02]  /*4850*/  UIADD3 UR6, UPT, UPT, UR68, -UR4, URZ ;  /* 0x8000000444067290 */ /* 0x000fe4000fffe0ff */
[----:B------:R-:W4:Y:S02]  /*4860*/  LDCU UR7, c[0x0][0x624] ;  /* 0x0000c480ff0777ac */ /* 0x000f240008000800 */
[----:B--2---:R-:W-:-:S04]  /*4870*/  USHF.R.U32.HI UR6, URZ, UR11, UR6 ;  /* 0x0000000bff067299 */ /* 0x004fc80008011606 */
[----:B------:R-:W-:Y:S02]  /*4880*/  UIADD3 UR4, UPT, UPT, UR4, UR6, URZ ;  /* 0x0000000604047290 */ /* 0x000fe4000fffe0ff */
[----:B------:R-:W-:Y:S02]  /*4890*/  UIADD3 UR6, UPT, UPT, -UR68, URZ, URZ ;  /* 0x000000ff44067290 */ /* 0x000fe4000fffe1ff */
[----:B---3--:R-:W-:Y:S02]  /*48a0*/  USHF.R.U32.HI UR69, URZ, UR10, UR4 ;  /* 0x0000000aff457299 */ /* 0x008fe40008011604 */
[----:B-1----:R-:W-:Y:S02]  /*48b0*/  UIMAD UR59, UR59, UR6, UR72 ;  /* 0x000000063b3b72a4 */ /* 0x002fe4000f8e0248 */
[----:B------:R-:W-:Y:S02]  /*48c0*/  UIADD3 UR4, UPT, UPT, -UR69, URZ, URZ ;  /* 0x000000ff45047290 */ /* 0x000fe4000fffe1ff */
[----:B----4-:R-:W-:-:S02]  /*48d0*/  UISETP.GE.AND UP0, UPT, UR72, UR7, UPT ;  /* 0x000000074800728c */ /* 0x010fc4000bf06270 */
[----:B------:R-:W-:-:S07]  /*48e0*/  UIMAD UR68, UR8, UR4, UR68 ;  /* 0x00000004084472a4 */ /* 0x000fce000f8e0244 */
[----:B------:R-:W-:Y:S05]  /*48f0*/  BRA.U !UP0, `(.L_x_42) ;  /* 0xffffffed08e87547 */ /* 0x000fea000b83ffff */
.L_x_33:
[----:B------:R-:W-:Y:S01]  /*4900*/  UISETP.NE.AND UP0, UPT, UR5, 0x4, UPT ;  /* 0x000000040500788c */ /* 0x000fe2000bf05270 */
[----:B------:R-:W1:Y:S01]  /*4910*/  S2UR UR7, SR_CgaCtaId ;  /* 0x00000000000779c3 */ /* 0x000e620000008800 */
[----:B------:R-:W-:-:S04]  /*4920*/  UIADD3 UR4, UPT, UPT, UR5, 0x2, URZ ;  /* 0x0000000205047890 */ /* 0x000fc8000fffe0ff */
[----:B------:R-:W-:-:S04]  /*4930*/  USEL UR4, UR4, 0x1, UP0 ;  /* 0x0000000104047887 */ /* 0x000fc80008000000 */
[----:B------:R-:W-:Y:S02]  /*4940*/  UISETP.NE.AND UP1, UPT, UR4, 0x5, UPT ;  /* 0x000000050400788c */ /* 0x000fe4000bf25270 */
[----:B------:R-:W-:-:S04]  /*4950*/  UIADD3 UR6, UPT, UPT, UR4, 0x1, URZ ;  /* 0x0000000104067890 */ /* 0x000fc8000fffe0ff */
[----:B------:R-:W-:Y:S02]  /*4960*/  USEL UR6, UR6, 0x1, UP1 ;  /* 0x0000000106067887 */ /* 0x000fe40008800000 */
[----:B------:R-:W-:Y:S02]  /*4970*/  UISETP.EQ.XOR UP1, UPT, UR5, 0x4, !UP1 ;  /* 0x000000040500788c */ /* 0x000fe4000cf22a70 */
[----:B------:R-:W-:Y:S02]  /*4980*/  UISETP.NE.AND UP0, UPT, UR6, 0x5, UPT ;  /* 0x000000050600788c */ /* 0x000fe4000bf05270 */
[----:B------:R-:W-:Y:S02]  /*4990*/  UIADD3 UR4, UPT, UPT, UR6, 0x1, URZ ;  /* 0x0000000106047890 */ /* 0x000fe4000fffe0ff */
[----:B------:R-:W-:Y:S02]  /*49a0*/  UISETP.EQ.XOR UP1, UPT, UR6, 0x5, UP1 ;  /* 0x000000050600788c */ /* 0x000fe40008f22a70 */
[----:B------:R-:W-:Y:S01]  /*49b0*/  USEL UR4, UR4, 0x1, UP0 ;  /* 0x0000000104047887 */ /* 0x000fe20008000000 */
[----:B------:R-:W-:-:S03]  /*49c0*/  UMOV UR5, 0x400 ;  /* 0x0000040000057882 */ /* 0x000fc60000000000 */
[----:B------:R-:W-:Y:S02]  /*49d0*/  UISETP.EQ.XOR UP1, UPT, UR4, 0x5, UP1 ;  /* 0x000000050400788c */ /* 0x000fe40008f22a70 */
[----:B------:R-:W-:Y:S02]  /*49e0*/  UISETP.NE.AND UP0, UPT, UR4, 0x5, UPT ;  /* 0x000000050400788c */ /* 0x000fe4000bf05270 */
[----:B------:R-:W-:Y:S02]  /*49f0*/  USEL UR6, URZ, 0x1, !UP1 ;  /* 0x00000001ff067887 */ /* 0x000fe4000c800000 */
[----:B-1----:R-:W-:Y:S02]  /*4a00*/  ULEA UR5, UR7, UR5, 0x18 ;  /* 0x0000000507057291 */ /* 0x002fe4000f8ec0ff */
[----:B------:R-:W-:Y:S02]  /*4a10*/  USEL UR4, UR4, URZ, UP0 ;  /* 0x000000ff04047287 */ /* 0x000fe40008000000 */
[----:B------:R-:W-:-:S02]  /*4a20*/  LOP3.LUT R6, R6, UR6, RZ, 0x3c, !PT ;  /* 0x0000000606067c12 */ /* 0x000fc4000f8e3cff */
[----:B------:R-:W-:Y:S02]  /*4a30*/  ULEA UR4, UR4, UR5, 0x3 ;  /* 0x0000000504047291 */ /* 0x000fe4000f8e18ff */
[----:B------:R-:W-:-:S07]  /*4a40*/  SHF.L.U32 R8, R6, 0x1f, RZ ;  /* 0x0000001f06087819 */ /* 0x000fce00000006ff */
[----:B------:R-:W1:Y:S02]  /*4a50*/  SYNCS.PHASECHK.TRANS64.TRYWAIT P0, [UR4+0x48], R8 ;  /* 0x00004808ff0075a7 */ /* 0x000e640008001104 */
[----:B-1----:R-:W-:Y:S05]  /*4a60*/  @!P0 BRA `(.L_x_43) ;  /* 0x0000007800c08947 */ /* 0x002fea0003800000 */
.L_x_112:
[----:B------:R-:W-:Y:S02]  /*4a70*/  ELECT P0, URZ, PT ;  /* 0x0000000000ff782f */ /* 0x000fe40003800000 */
[----:B------:R-:W-:-:S11]  /*4a80*/  SHF.L.U32 R6, R7, 0x1f, RZ ;  /* 0x0000001f07067819 */ /* 0x000fd600000006ff */
[----:B-1----:R-:W-:-:S04]  /*4a90*/  @P0 IMAD.MOV.U32 R4, RZ, RZ, 0x6000 ;  /* 0x00006000ff040424 */ /* 0x002fc800078e00ff */
[----:B------:R1:W-:Y:S01]  /*4aa0*/  @P0 SYNCS.ARRIVE.TRANS64 RZ, [UR4+0x20], R4 ;  /* 0x00002004ffff09a7 */ /* 0x0003e20008000004 */
[----:B------:R-:W2:Y:S02]  /*4ab0*/  SYNCS.PHASECHK.TRANS64.TRYWAIT P0, [UR5+0x18], R6 ;  /* 0x00001806ff0075a7 */ /* 0x000ea40008001105 */
[----:B-12---:R-:W-:Y:S05]  /*4ac0*/  @!P0 BRA `(.L_x_44) ;  /* 0x0000007800c48947 */ /* 0x006fea0003800000 */
.L_x_114:
[----:B------:R-:W-:-:S13]  /*4ad0*/  ELECT P0, URZ, PT ;  /* 0x0000000000ff782f */ /* 0x000fda0003800000 */
[----:B-1----:R-:W-:-:S04]  /*4ae0*/  @P0 MOV R4, 0x6000 ;  /* 0x0000600000040802 */ /* 0x002fc80000000f00 */
[----:B------:R2:W-:Y:S03]  /*4af0*/  @P0 SYNCS.ARRIVE.TRANS64 RZ, [UR5+0x8], R4 ;  /* 0x00000804ffff09a7 */ /* 0x0005e60008000005 */
.L_x_2:
[----:B------:R-:W-:-:S13]  /*4b00*/  R2UR UR4, R0 ;  /* 0x00000000000472ca */ /* 0x000fda00000e0000 */
[----:B------:R-:W-:-:S09]  /*4b10*/  UISETP.GT.AND UP0, UPT, UR4, 0x7, UPT ;  /* 0x000000070400788c */ /* 0x000fd2000bf04270 */
[----:B------:R-:W-:Y:S05]  /*4b20*/  BRA.U UP0, `(.L_x_32) ;  /* 0x0000004900dc7547 */ /* 0x000fea000b800000 */
.L_x_45:
[----:B------:R-:W-:-:S08]  /*4b30*/  NOP ;  /* 0x0000000000007918 */ /* 0x000fd00000000000 */
[----:B------:R-:W3:Y:S02]  /*4b40*/  USETMAXREG.TRY_ALLOC.CTAPOOL UP0, 0xc0 ;  /* 0x000000c0000079c8 */ /* 0x000ee40008000600 */
[----:B---3--:R-:W-:Y:S05]  /*4b50*/  BRA.U !UP0, `(.L_x_45) ;  /* 0xfffffffd08f47547 */ /* 0x008fea000b83ffff */
[----:B------:R-:W3:Y:S01]  /*4b60*/  LDCU UR6, c[0x0][0x38c] ;  /* 0x00007180ff0677ac */ /* 0x000ee20008000800 */
[----:B------:R-:W-:Y:S01]  /*4b70*/  R2UR UR8, R2 ;  /* 0x00000000020872ca */ /* 0x000fe200000e0000 */
[----:B------:R-:W5:Y:S01]  /*4b80*/  LDCU UR7, c[0x0][0x624] ;  /* 0x0000c480ff0777ac */ /* 0x000f620008000800 */
[----:B------:R-:W-:Y:S01]  /*4b90*/  UMOV UR9, 0x1 ;  /* 0x0000000100097882 */ /* 0x000fe20000000000 */
[----:B---3--:R-:W-:Y:S02]  /*4ba0*/  UIADD3 UR4, UPT, UPT, -UR6, URZ, URZ ;  /* 0x000000ff06047290 */ /* 0x008fe4000fffe1ff */
[----:B----4-:R-:W-:Y:S02]  /*4bb0*/  UIADD3 UR5, UPT, UPT, UR6, -0x1, URZ ;  /* 0xffffffff06057890 */ /* 0x010fe4000fffe0ff */
[----:B------:R-:W-:Y:S02]  /*4bc0*/  USHF.R.S32.HI UR4, URZ, 0x1f, UR4 ;  /* 0x0000001fff047899 */ /* 0x000fe40008011404 */
[----:B------:R-:W-:-:S02]  /*4bd0*/  UISETP.GT.AND UP0, UPT, UR6, URZ, UPT ;  /* 0x000000ff0600728c */ /* 0x000fc4000bf04270 */
[----:B------:R-:W-:Y:S02]  /*4be0*/  USHF.R.S32.HI UR14, URZ, 0x1f, UR5 ;  /* 0x0000001fff0e7899 */ /* 0x000fe40008011405 */
[----:B------:R-:W-:Y:S02]  /*4bf0*/  ULEA.HI UR4, UR4, -UR6, URZ, 0x7 ;  /* 0x8000000604047291 */ /* 0x000fe4000f8f38ff */
[----:B------:R-:W-:Y:S02]  /*4c00*/  ULEA.HI UR14, UR14, UR5, URZ, 0x7 ;  /* 0x000000050e0e7291 */ /* 0x000fe4000f8f38ff */
[----:B------:R-:W-:Y:S02]  /*4c10*/  USHF.R.S32.HI UR4, URZ, 0x7, UR4 ;  /* 0x00000007ff047899 */ /* 0x000fe40008011404 */
[----:B------:R-:W-:Y:S02]  /*4c20*/  USHF.R.S32.HI UR14, URZ, 0x7, UR14 ;  /* 0x00000007ff0e7899 */ /* 0x000fe4000801140e */
[----:B------:R-:W-:-:S02]  /*4c30*/  @!UP0 ULOP3.LUT UR14, URZ, UR4, URZ, 0x33, !UPT ;  /* 0x00000004ff0e8292 */ /* 0x000fc4000f8e33ff */
[----:B-----5:R-:W-:Y:S01]  /*4c40*/  UISETP.GE.AND UP0, UPT, UR8, UR7, UPT ;  /* 0x000000070800728c */ /* 0x020fe2000bf06270 */
[----:B------:R-:W-:Y:S08]  /*4c50*/  BAR.SYNC.DEFER_BLOCKING 0x2, 0x1a0 ;  /* 0x0086800000007b1d */ /* 0x000ff00000010000 */
[----:B------:R-:W-:Y:S05]  /*4c60*/  BRA.U UP0, `(.L_x_46) ;  /* 0x00000049005c7547 */ /* 0x000fea000b800000 */
[----:B------:R-:W-:Y:S01]  /*4c70*/  R2UR UR9, R0 ;  /* 0x00000000000972ca */ /* 0x000fe200000e0000 */
[----:B------:R-:W3:Y:S01]  /*4c80*/  S2UR UR12, SR_CgaCtaId ;  /* 0x00000000000c79c3 */ /* 0x000ee20000008800 */
[----:B------:R-:W-:Y:S01]  /*4c90*/  UISETP.LT.AND UP0, UPT, URZ, UR14, UPT ;  /* 0x0000000eff00728c */ /* 0x000fe2000bf01270 */
[----:B------:R-:W-:Y:S01]  /*4ca0*/  IMAD.MOV.U32 R135, RZ, RZ, -0x1 ;  /* 0xffffffffff877424 */ /* 0x000fe200078e00ff */
[----:B------:R-:W-:Y:S01]  /*4cb0*/  UMOV UR7, 0x400 ;  /* 0x0000040000077882 */ /* 0x000fe20000000000 */
[----:B------:R-:W-:Y:S01]  /*4cc0*/  UMOV UR8, 0x400 ;  /* 0x0000040000087882 */ /* 0x000fe20000000000 */
[----:B------:R-:W-:Y:S01]  /*4cd0*/  USEL UR5, URZ, UR14, !UP0 ;  /* 0x0000000eff057287 */ /* 0x000fe2000c000000 */
[----:B------:R-:W-:Y:S02]  /*4ce0*/  UMOV UR10, URZ ;  /* 0x000000ff000a7c82 */ /* 0x000fe40008000000 */
[----:B------:R-:W4:Y:S01]  /*4cf0*/  S2UR UR19, SR_CgaCtaId ;  /* 0x00000000001379c3 */ /* 0x000f220000008800 */
[----:B------:R-:W-:Y:S01]  /*4d00*/  UIMAD UR5, UR5, -0x80, UR6 ;  /* 0xffffff80050578a4 */ /* 0x000fe2000f8e0206 */
[----:B------:R-:W-:-:S02]  /*4d10*/  UMOV UR17, URZ ;  /* 0x000000ff00117c82 */ /* 0x000fc40008000000 */
[----:B------:R-:W-:Y:S02]  /*4d20*/  USHF.R.S32.HI UR4, URZ, 0x1f, UR9 ;  /* 0x0000001fff047899 */ /* 0x000fe40008011409 */
[----:B------:R-:W-:Y:S01]  /*4d30*/  UISETP.GT.AND UP3, UPT, UR9, 0x3, UPT ;  /* 0x000000030900788c */ /* 0x000fe2000bf64270 */
[----:B------:R-:W-:Y:S01]  /*4d40*/  IMAD R140, RZ, RZ, -UR5 ;  /* 0x80000005ff8c7e24 */ /* 0x000fe2000f8e02ff */
[----:B------:R-:W-:Y:S02]  /*4d50*/  ULEA.HI UR4, UR4, UR9, URZ, 0x2 ;  /* 0x0000000904047291 */ /* 0x000fe4000f8f10ff */
[----:B------:R-:W-:Y:S02]  /*4d60*/  UISETP.GT.AND UP2, UPT, UR9, 0x3, UPT ;  /* 0x000000030900788c */ /* 0x000fe4000bf44270 */
[----:B------:R-:W-:Y:S01]  /*4d70*/  ULOP3.LUT UR4, UR4, 0xfffffffc, URZ, 0xc0, !UPT ;  /* 0xfffffffc04047892 */ /* 0x000fe2000f8ec0ff */
[C---:B-12---:R-:W-:Y:S01]  /*4d80*/  VIADDMNMX R4, R140.reuse, 0x80, RZ, !PT ;  /* 0x000000808c047846 */ /* 0x046fe200078001ff */
[----:B------:R-:W-:Y:S01]  /*4d90*/  UISETP.GT.AND UP1, UPT, UR9, 0x3, UPT ;  /* 0x000000030900788c */ /* 0x000fe2000bf24270 */
[C---:B------:R-:W-:Y:S01]  /*4da0*/  VIADDMNMX R144, R140.reuse, 0x20, RZ, !PT ;  /* 0x000000208c907846 */ /* 0x040fe200078001ff */
[----:B------:R-:W-:Y:S01]  /*4db0*/  UIADD3 UR4, UPT, UPT, UR9, -UR4, URZ ;  /* 0x8000000409047290 */ /* 0x000fe2000fffe0ff */
[C---:B------:R-:W-:Y:S01]  /*4dc0*/  VIADDMNMX R6, R140.reuse, 0x40, RZ, !PT ;  /* 0x000000408c067846 */ /* 0x040fe200078001ff */
[----:B---3--:R-:W-:Y:S01]  /*4dd0*/  ULEA UR12, UR12, UR7, 0x18 ;  /* 0x000000070c0c7291 */ /* 0x008fe2000f8ec0ff */
[----:B------:R-:W-:Y:S01]  /*4de0*/  VIADDMNMX R140, R140, 0x60, RZ, !PT ;  /* 0x000000608c8c7846 */ /* 0x000fe200078001ff */
[----:B------:R-:W-:Y:S01]  /*4df0*/  UIADD3 UR13, UPT, UPT, UR4, 0x4, URZ ;  /* 0x00000004040d7890 */ /* 0x000fe2000fffe0ff */
[--C-:B------:R-:W-:Y:S01]  /*4e00*/  SHF.R.U32.HI R144, RZ, R144, R135.reuse ;  /* 0x00000090ff907219 */ /* 0x100fe20000011687 */
[----:B------:R-:W-:Y:S01]  /*4e10*/  @!UP3 UIADD3 UR13, UPT, UPT, UR4, URZ, URZ ;  /* 0x000000ff040db290 */ /* 0x000fe2000fffe0ff */
[--C-:B------:R-:W-:Y:S01]  /*4e20*/  SHF.R.U32.HI R141, RZ, R6, R135.reuse ;  /* 0x00000006ff8d7219 */ /* 0x100fe20000011687 */
[----:B------:R-:W-:Y:S01]  /*4e30*/  USEL UR15, URZ, 0x80, !UP2 ;  /* 0x00000080ff0f7887 */ /* 0x000fe2000d000000 */
[--C-:B------:R-:W-:Y:S01]  /*4e40*/  SHF.R.U32.HI R140, RZ, R140, R135.reuse ;  /* 0x0000008cff8c7219 */ /* 0x100fe20000011687 */
[----:B------:R-:W-:Y:S01]  /*4e50*/  USEL UR20, URZ, 0x80, !UP1 ;  /* 0x00000080ff147887 */ /* 0x000fe2000c800000 */
[----:B------:R-:W-:Y:S01]  /*4e60*/  SHF.R.U32.HI R135, RZ, R4, R135 ;  /* 0x00000004ff877219 */ /* 0x000fe20000011687 */
[----:B----4-:R-:W-:-:S02]  /*4e70*/  ULEA UR19, UR19, UR8, 0x18 ;  /* 0x0000000813137291 */ /* 0x010fc4000f8ec0ff */
[----:B------:R-:W-:Y:S02]  /*4e80*/  UIADD3 UR18, UPT, UPT, UR12, 0x8, URZ ;  /* 0x000000080c127890 */ /* 0x000fe4000fffe0ff */
[----:B------:R-:W-:Y:S02]  /*4e90*/  UIADD3 UR16, UPT, UPT, UR12, 0x8, URZ ;  /* 0x000000080c107890 */ /* 0x000fe4000fffe0ff */
[----:B------:R-:W-:Y:S01]  /*4ea0*/  UIADD3 UR13, UPT, UPT, UR13, 0x3, URZ ;  /* 0x000000030d0d7890 */ /* 0x000fe2000fffe0ff */
[----:B------:R-:W-:-:S11]  /*4eb0*/  UMOV UR9, 0x1 ;  /* 0x0000000100097882 */ /* 0x000fd60000000000 */
.L_x_54:
[----:B------:R-:W-:Y:S01]  /*4ec0*/  UMOV UR5, UR18 ;  /* 0x0000001200057c82 */ /* 0x000fe20008000000 */
[----:B------:R-:W-:Y:S02]  /*4ed0*/  USHF.L.U32 UR6, UR9, 0x1f, URZ ;  /* 0x0000001f09067899 */ /* 0x000fe400080006ff */
[----:B------:R-:W-:Y:S02]  /*4ee0*/  @!UP2 UIADD3 UR5, UPT, UPT, UR12, URZ, URZ ;  /* 0x000000ff0c05a290 */ /* 0x000fe4000fffe0ff */
[----:B------:R-:W-:Y:S02]  /*4ef0*/  USHF.L.U32 UR4, UR10, 0x1f, URZ ;  /* 0x0000001f0a047899 */ /* 0x000fe400080006ff */
[----:B------:R-:W-:Y:S01]  /*4f00*/  MOV R5, UR6 ;  /* 0x0000000600057c02 */ /* 0x000fe20008000f00 */
[----:B------:R-:W-:-:S03]  /*4f10*/  UIADD3 UR8, UPT, UPT, UR5, 0xe0, URZ ;  /* 0x000000e005087890 */ /* 0x000fc6000fffe0ff */
[----:B------:R-:W-:Y:S01]  /*4f20*/  MOV R4, UR4 ;  /* 0x0000000400047c02 */ /* 0x000fe20008000f00 */
[----:B------:R-:W1:Y:S02]  /*4f30*/  SYNCS.PHASECHK.TRANS64.TRYWAIT P0, [UR5+0xe0], R5 ;  /* 0x0000e005ff0075a7 */ /* 0x000e640008001105 */
[----:B-1----:R-:W-:Y:S06]  /*4f40*/  @!P0 BRA `(.L_x_47) ;  /* 0x0000007400c08947 */ /* 0x002fec0003800000 */
.L_x_116:
[----:B------:R-:W2:Y:S01]  /*4f50*/  SYNCS.PHASECHK.TRANS64.TRYWAIT P0, [UR5+0x70], R4 ;  /* 0x00007004ff0075a7 */ /* 0x000ea20008001105 */
[----:B------:R-:W3:Y:S01]  /*4f60*/  S2R R134, SR_TID.X ;  /* 0x0000000000867919 */ /* 0x000ee20000002100 */
[----:B------:R-:W-:Y:S02]  /*4f70*/  IMAD.U32 R148, RZ, RZ, UR15 ;  /* 0x0000000fff947e24 */ /* 0x000fe4000f8e00ff */
[----:B---3--:R-:W-:-:S05]  /*4f80*/  IMAD.U32 R5, R134, 0x10000, RZ ;  /* 0x0001000086057824 */ /* 0x008fca00078e00ff */
[----:B------:R-:W-:-:S04]  /*4f90*/  LOP3.LUT R148, R148, 0x600000, R5, 0xf8, !PT ;  /* 0x0060000094947812 */ /* 0x000fc800078ef805 */
[----:B------:R-:W-:Y:S01]  /*4fa0*/  R2UR UR6, R148 ;  /* 0x00000000940672ca */ /* 0x000fe200000e0000 */
[----:B--2---:R-:W-:-:S14]  /*4fb0*/  @!P0 BRA `(.L_x_48) ;  /* 0x0000007400c08947 */ /* 0x004fdc0003800000 */
.L_x_118:
[----:B------:R-:W2:Y:S01]  /*4fc0*/  LDTM.x32 R100, tmem[UR6] ;  /* 0x00000006006479ee */ /* 0x000ea200082c0000 */
[----:B------:R-:W-:Y:S01]  /*4fd0*/  LOP3.LUT R145, R148, 0x20, RZ, 0xfc, !PT ;  /* 0x0000002094917812 */ /* 0x000fe200078efcff */
[----:B------:R-:W-:Y:S01]  /*4fe0*/  ULOP3.LUT UR10, UR10, 0x1, URZ, 0x3c, !UPT ;  /* 0x000000010a0a7892 */ /* 0x000fe2000f8e3cff */
[----:B------:R-:W-:Y:S01]  /*4ff0*/  R2P PR, R144, 0x7e ;  /* 0x0000007e90007804 */ /* 0x000fe20000000000 */
[----:B------:R-:W-:Y:S01]  /*5000*/  UISETP.GE.AND UP0, UPT, UR14, 0x1, UPT ;  /* 0x000000010e00788c */ /* 0x000fe2000bf06270 */
[----:B------:R-:W-:Y:S02]  /*5010*/  R2UR UR4, R145 ;  /* 0x00000000910472ca */ /* 0x000fe400000e0000 */
[C---:B------:R-:W-:Y:S02]  /*5020*/  LOP3.LUT R149, R148.reuse, 0x40, RZ, 0xfc, !PT ;  /* 0x0000004094957812 */ /* 0x040fe400078efcff */
[----:B------:R-:W-:Y:S02]  /*5030*/  LOP3.LUT R156, R148, 0x60, RZ, 0xfc, !PT ;  /* 0x00000060949c7812 */ /* 0x000fe400078efcff */
[----:B------:R-:W-:-:S02]  /*5040*/  R2UR UR6, R149 ;  /* 0x00000000950672ca */ /* 0x000fc400000e0000 */
[----:B------:R-:W-:-:S05]  /*5050*/  LOP3.LUT R157, R148, 0x50, RZ, 0xfc, !PT ;  /* 0x00000050949d7812 */ /* 0x000fca00078efcff */
[----:B------:R-:W3:Y:S01]  /*5060*/  LDTM.x32 R68, tmem[UR4] ;  /* 0x00000004004479ee */ /* 0x000ee200082c0000 */
[----:B------:R-:W-:Y:S02]  /*5070*/  R2UR UR4, R149 ;  /* 0x00000000950472ca */ /* 0x000fe400000e0000 */
[----:B--2---:R-:W-:Y:S02]  /*5080*/  SEL R151, R101, 0xff800000, P1 ;  /* 0xff80000065977807 */ /* 0x004fe40000800000 */
[----:B------:R-:W-:Y:S02]  /*5090*/  SEL R102, R102, 0xff800000, P2 ;  /* 0xff80000066667807 */ /* 0x000fe40001000000 */
[----:B------:R-:W-:Y:S02]  /*50a0*/  SEL R103, R103, 0xff800000, P3 ;  /* 0xff80000067677807 */ /* 0x000fe40001800000 */
[----:B------:R-:W-:Y:S02]  /*50b0*/  SEL R104, R104, 0xff800000, P4 ;  /* 0xff80000068687807 */ /* 0x000fe40002000000 */
[----:B------:R-:W-:-:S03]  /*50c0*/  SEL R105, R105, 0xff800000, P5 ;  /* 0xff80000069697807 */ /* 0x000fc60002800000 */
[----:B------:R-:W2:Y:S01]  /*50d0*/  LDTM.x32 R36, tmem[UR4] ;  /* 0x00000004002479ee */ /* 0x000ea200082c0000 */
[----:B------:R-:W-:Y:S02]  /*50e0*/  SEL R152, R106, 0xff800000, P6 ;  /* 0xff8000006a987807 */ /* 0x000fe40003000000 */
[----:B------:R-:W-:Y:S02]  /*50f0*/  R2P PR, R144.B1, 0x7f ;  /* 0x0000007f90007804 */ /* 0x000fe40000001000 */
[----:B------:R-:W-:-:S03]  /*5100*/  R2UR UR4, R156 ;  /* 0x000000009c0472ca */ /* 0x000fc600000e0000 */
[----:B------:R-:W-:Y:S02]  /*5110*/  SEL R108, R108, 0xff800000, P0 ;  /* 0xff8000006c6c7807 */ /* 0x000fe40000000000 */
[----:B------:R-:W-:Y:S02]  /*5120*/  SEL R109, R109, 0xff800000, P1 ;  /* 0xff8000006d6d7807 */ /* 0x000fe40000800000 */
[----:B------:R-:W-:Y:S02]  /*5130*/  SEL R110, R110, 0xff800000, P2 ;  /* 0xff8000006e6e7807 */ /* 0x000fe40001000000 */
[----:B------:R-:W-:Y:S02]  /*5140*/  SEL R111, R111, 0xff800000, P3 ;  /* 0xff8000006f6f7807 */ /* 0x000fe40001800000 */
[----:B------:R-:W-:Y:S02]  /*5150*/  SEL R112, R112, 0xff800000, P4 ;  /* 0xff80000070707807 */ /* 0x000fe40002000000 */
[----:B------:R-:W-:Y:S01]  /*5160*/  SEL R113, R113, 0xff800000, P5 ;  /* 0xff80000071717807 */ /* 0x000fe20002800000 */
[----:B-1----:R-:W1:Y:S01]  /*5170*/  LDTM.x32 R4, tmem[UR4] ;  /* 0x00000004000479ee */ /* 0x002e6200082c0000 */
[----:B------:R-:W-:Y:S01]  /*5180*/  SEL R154, R114, 0xff800000, P6 ;  /* 0xff800000729a7807 */ /* 0x000fe20003000000 */
[----:B------:R-:W4:Y:S01]  /*5190*/  LDCU UR4, c[0x0][0x600] ;  /* 0x0000c000ff0477ac */ /* 0x000f220008000800 */
[----:B------:R-:W-:-:S05]  /*51a0*/  R2P PR, R144.B2, 0x7f ;  /* 0x0000007f90007804 */ /* 0x000fca0000002000 */
[----:B------:R-:W-:Y:S02]  /*51b0*/  SEL R116, R116, 0xff800000, P0 ;  /* 0xff80000074747807 */ /* 0x000fe40000000000 */
[----:B------:R-:W-:Y:S02]  /*51c0*/  SEL R117, R117, 0xff800000, P1 ;  /* 0xff80000075757807 */ /* 0x000fe40000800000 */
[----:B------:R-:W-:Y:S02]  /*51d0*/  SEL R118, R118, 0xff800000, P2 ;  /* 0xff80000076767807 */ /* 0x000fe40001000000 */
[----:B------:R-:W-:Y:S02]  /*51e0*/  SEL R119, R119, 0xff800000, P3 ;  /* 0xff80000077777807 */ /* 0x000fe40001800000 */
[----:B------:R-:W-:Y:S02]  /*51f0*/  SEL R120, R120, 0xff800000, P4 ;  /* 0xff80000078787807 */ /* 0x000fe40002000000 */
[----:B------:R-:W-:-:S02]  /*5200*/  SEL R121, R121, 0xff800000, P5 ;  /* 0xff80000079797807 */ /* 0x000fc40002800000 */
[----:B------:R-:W-:Y:S02]  /*5210*/  SEL R122, R122, 0xff800000, P6 ;  /* 0xff8000007a7a7807 */ /* 0x000fe40003000000 */
[----:B------:R-:W-:-:S05]  /*5220*/  R2P PR, R144.B3, 0x7f ;  /* 0x0000007f90007804 */ /* 0x000fca0000003000 */
[----:B------:R-:W-:Y:S02]  /*5230*/  SEL R125, R125, 0xff800000, P1 ;  /* 0xff8000007d7d7807 */ /* 0x000fe40000800000 */
[----:B------:R-:W-:Y:S02]  /*5240*/  SEL R126, R126, 0xff800000, P2 ;  /* 0xff8000007e7e7807 */ /* 0x000fe40001000000 */
[----:B------:R-:W-:Y:S02]  /*5250*/  SEL R127, R127, 0xff800000, P3 ;  /* 0xff8000007f7f7807 */ /* 0x000fe40001800000 */
[----:B------:R-:W-:Y:S02]  /*5260*/  SEL R128, R128, 0xff800000, P4 ;  /* 0xff80000080807807 */ /* 0x000fe40002000000 */
[----:B------:R-:W-:Y:S02]  /*5270*/  SEL R129, R129, 0xff800000, P5 ;  /* 0xff80000081817807 */ /* 0x000fe40002800000 */
[----:B------:R-:W-:-:S02]  /*5280*/  SEL R130, R130, 0xff800000, P6 ;  /* 0xff80000082827807 */ /* 0x000fc40003000000 */
[----:B------:R-:W-:Y:S02]  /*5290*/  R2P PR, R141, 0x7e ;  /* 0x0000007e8d007804 */ /* 0x000fe40000000000 */
[----:B------:R-:W-:-:S03]  /*52a0*/  SEL R124, R124, 0xff800000, P0 ;  /* 0xff8000007c7c7807 */ /* 0x000fc60000000000 */
[----:B---3--:R-:W-:Y:S02]  /*52b0*/  SEL R101, R69, 0xff800000, P1 ;  /* 0xff80000045657807 */ /* 0x008fe40000800000 */
[----:B------:R-:W-:Y:S02]  /*52c0*/  SEL R70, R70, 0xff800000, P2 ;  /* 0xff80000046467807 */ /* 0x000fe40001000000 */
[----:B------:R-:W-:Y:S02]  /*52d0*/  SEL R71, R71, 0xff800000, P3 ;  /* 0xff80000047477807 */ /* 0x000fe40001800000 */
[----:B------:R-:W-:Y:S02]  /*52e0*/  SEL R72, R72, 0xff800000, P4 ;  /* 0xff80000048487807 */ /* 0x000fe40002000000 */
[----:B------:R-:W-:Y:S02]  /*52f0*/  SEL R73, R73, 0xff800000, P5 ;  /* 0xff80000049497807 */ /* 0x000fe40002800000 */
[----:B------:R-:W-:-:S02]  /*5300*/  SEL R106, R74, 0xff800000, P6 ;  /* 0xff8000004a6a7807 */ /* 0x000fc40003000000 */
        /* <DEDUP_REMOVED lines=25> */
[----:B--2---:R-:W-:Y:S02]  /*54a0*/  SEL R69, R37, 0xff800000, P1 ;  /* 0xff80000025457807 */ /* 0x004fe40000800000 */
        /* <DEDUP_REMOVED lines=30> */
[----:B-1----:R-:W-:Y:S02]  /*5690*/  SEL R37, R5, 0xff800000, P1 ;  /* 0xff80000005257807 */ /* 0x002fe40000800000 */
[----:B------:R-:W-:Y:S02]  /*56a0*/  SEL R52, R6, 0xff800000, P2 ;  /* 0xff80000006347807 */ /* 0x000fe40001000000 */
[----:B------:R-:W-:Y:S02]  /*56b0*/  SEL R53, R7, 0xff800000, P3 ;  /* 0xff80000007357807 */ /* 0x000fe40001800000 */
[----:B------:R-:W-:Y:S02]  /*56c0*/  SEL R54, R8, 0xff800000, P4 ;  /* 0xff80000008367807 */ /* 0x000fe40002000000 */
[----:B------:R-:W-:Y:S02]  /*56d0*/  SEL R55, R9, 0xff800000, P5 ;  /* 0xff80000009377807 */ /* 0x000fe40002800000 */
[----:B------:R-:W-:-:S02]  /*56e0*/  SEL R42, R10, 0xff800000, P6 ;  /* 0xff8000000a2a7807 */ /* 0x000fc40003000000 */
[----:B------:R-:W-:Y:S02]  /*56f0*/  R2P PR, R135.B1, 0x7f ;  /* 0x0000007f87007804 */ /* 0x000fe40000001000 */
[----:B------:R-:W-:Y:S02]  /*5700*/  LOP3.LUT R5, R144, 0x1, RZ, 0xc0, !PT ;  /* 0x0000000190057812 */ /* 0x000fe400078ec0ff */
[----:B------:R-:W-:Y:S02]  /*5710*/  FMNMX R6, R102, R103, !PT ;  /* 0x0000006766067209 */ /* 0x000fe40007800000 */
[----:B------:R-:W-:Y:S01]  /*5720*/  SEL R56, R12, 0xff800000, P0 ;  /* 0xff8000000c387807 */ /* 0x000fe20000000000 */
[----:B------:R-:W-:Y:S01]  /*5730*/  IMAD.U32 R12, RZ, RZ, UR13 ;  /* 0x0000000dff0c7e24 */ /* 0x000fe2000f8e00ff */
[----:B------:R-:W-:Y:S02]  /*5740*/  SEL R57, R13, 0xff800000, P1 ;  /* 0xff8000000d397807 */ /* 0x000fe40000800000 */
[----:B------:R-:W-:-:S02]  /*5750*/  SEL R60, R14, 0xff800000, P2 ;  /* 0xff8000000e3c7807 */ /* 0x000fc40001000000 */
[----:B------:R-:W-:Y:S02]  /*5760*/  SEL R61, R15, 0xff800000, P3 ;  /* 0xff8000000f3d7807 */ /* 0x000fe40001800000 */
[----:B------:R-:W-:Y:S02]  /*5770*/  SEL R62, R16, 0xff800000, P4 ;  /* 0xff800000103e7807 */ /* 0x000fe40002000000 */
[----:B------:R-:W-:Y:S02]  /*5780*/  SEL R63, R17, 0xff800000, P5 ;  /* 0xff800000113f7807 */ /* 0x000fe40002800000 */
[----:B------:R-:W-:Y:S01]  /*5790*/  SEL R50, R18, 0xff800000, P6 ;  /* 0xff80000012327807 */ /* 0x000fe20003000000 */
[----:B------:R1:W-:Y:S06]  /*57a0*/  BAR.ARV R12, 0x40 ;  /* 0x0001000c0000751d */ /* 0x0003ec0000002000 */
[----:B------:R-:W-:-:S02]  /*57b0*/  R2P PR, R135.B2, 0x7f ;  /* 0x0000007f87007804 */ /* 0x000fc40000002000 */
[----:B------:R-:W-:-:S03]  /*57c0*/  FMNMX3 R6, R6, R110, R111, !PT ;  /* 0x0000006e06067276 */ /* 0x000fc6000780006f */
[----:B------:R-:W-:Y:S02]  /*57d0*/  SEL R20, R20, 0xff800000, P0 ;  /* 0xff80000014147807 */ /* 0x000fe40000000000 */
[----:B------:R-:W-:Y:S02]  /*57e0*/  SEL R21, R21, 0xff800000, P1 ;  /* 0xff80000015157807 */ /* 0x000fe40000800000 */
[----:B------:R-:W-:Y:S02]  /*57f0*/  SEL R22, R22, 0xff800000, P2 ;  /* 0xff80000016167807 */ /* 0x000fe40001000000 */
[----:B------:R-:W-:Y:S02]  /*5800*/  SEL R23, R23, 0xff800000, P3 ;  /* 0xff80000017177807 */ /* 0x000fe40001800000 */
[----:B------:R-:W-:Y:S02]  /*5810*/  SEL R24, R24, 0xff800000, P4 ;  /* 0xff80000018187807 */ /* 0x000fe40002000000 */
[----:B------:R-:W-:-:S02]  /*5820*/  SEL R25, R25, 0xff800000, P5 ;  /* 0xff80000019197807 */ /* 0x000fc40002800000 */
[----:B------:R-:W-:Y:S02]  /*5830*/  SEL R26, R26, 0xff800000, P6 ;  /* 0xff8000001a1a7807 */ /* 0x000fe40003000000 */
[----:B------:R-:W-:Y:S02]  /*5840*/  R2P PR, R135.B3, 0x7f ;  /* 0x0000007f87007804 */ /* 0x000fe40000003000 */
[----:B------:R-:W-:-:S03]  /*5850*/  FMNMX3 R6, R6, R118, R119, !PT ;  /* 0x0000007606067276 */ /* 0x000fc60007800077 */
[----:B------:R-:W-:Y:S02]  /*5860*/  SEL R28, R28, 0xff800000, P0 ;  /* 0xff8000001c1c7807 */ /* 0x000fe40000000000 */
[----:B------:R-:W-:Y:S02]  /*5870*/  ISETP.NE.U32.AND P0, PT, R5, 0x1, PT ;  /* 0x000000010500780c */ /* 0x000fe40003f05070 */
[----:B------:R-:W-:Y:S02]  /*5880*/  LOP3.LUT R5, R141, 0x1, RZ, 0xc0, !PT ;  /* 0x000000018d057812 */ /* 0x000fe400078ec0ff */
[----:B------:R-:W-:Y:S02]  /*5890*/  SEL R150, R100, 0xff800000, !P0 ;  /* 0xff80000064967807 */ /* 0x000fe40004000000 */
[----:B------:R-:W-:Y:S02]  /*58a0*/  LOP3.LUT P0, RZ, R144, 0x80, RZ, 0xc0, !PT ;  /* 0x0000008090ff7812 */ /* 0x000fe4000780c0ff */
[----:B------:R-:W-:-:S02]  /*58b0*/  FMNMX R7, R150, R151, !PT ;  /* 0x0000009796077209 */ /* 0x000fc40007800000 */
[----:B------:R-:W-:Y:S02]  /*58c0*/  SEL R153, R107, 0xff800000, P0 ;  /* 0xff8000006b997807 */ /* 0x000fe40000000000 */
[C---:B------:R-:W-:Y:S02]  /*58d0*/  LOP3.LUT P0, RZ, R144.reuse, 0x8000, RZ, 0xc0, !PT ;  /* 0x0000800090ff7812 */ /* 0x040fe4000780c0ff */
[----:B------:R-:W-:Y:S02]  /*58e0*/  FMNMX3 R7, R7, R108, R109, !PT ;  /* 0x0000006c07077276 */ /* 0x000fe4000780006d */
[----:B------:R-:W-:Y:S02]  /*58f0*/  SEL R155, R115, 0xff800000, P0 ;  /* 0xff800000739b7807 */ /* 0x000fe40000000000 */
[----:B------:R-:W-:Y:S02]  /*5900*/  LOP3.LUT P0, RZ, R144, 0x800000, RZ, 0xc0, !PT ;  /* 0x0080000090ff7812 */ /* 0x000fe4000780c0ff */
[----:B------:R-:W-:-:S02]  /*5910*/  FMNMX3 R7, R7, R116, R117, !PT ;  /* 0x0000007407077276 */ /* 0x000fc40007800075 */
[----:B------:R-:W-:Y:S02]  /*5920*/  SEL R123, R123, 0xff800000, P0 ;  /* 0xff8000007b7b7807 */ /* 0x000fe40000000000 */
[----:B------:R-:W-:Y:S02]  /*5930*/  ISETP.GT.AND P0, PT, R144, -0x1, PT ;  /* 0xffffffff9000780c */ /* 0x000fe40003f04270 */
[----:B------:R-:W-:Y:S02]  /*5940*/  FMNMX3 R7, R7, R124, R125, !PT ;  /* 0x0000007c07077276 */ /* 0x000fe4000780007d */
[----:B------:R-:W-:Y:S02]  /*5950*/  SEL R131, R131, 0xff800000, !P0 ;  /* 0xff80000083837807 */ /* 0x000fe40004000000 */
[----:B------:R-:W-:Y:S02]  /*5960*/  ISETP.NE.U32.AND P0, PT, R5, 0x1, PT ;  /* 0x000000010500780c */ /* 0x000fe40003f05070 */
[----:B------:R-:W-:-:S02]  /*5970*/  LOP3.LUT R5, R140, 0x1, RZ, 0xc0, !PT ;  /* 0x000000018c057812 */ /* 0x000fc400078ec0ff */
[----:B------:R-:W-:Y:S02]  /*5980*/  SEL R100, R68, 0xff800000, !P0 ;  /* 0xff80000044647807 */ /* 0x000fe40004000000 */
[----:B------:R-:W-:Y:S02]  /*5990*/  LOP3.LUT P0, RZ, R141, 0x80, RZ, 0xc0, !PT ;  /* 0x000000808dff7812 */ /* 0x000fe4000780c0ff */
[----:B------:R-:W-:Y:S02]  /*59a0*/  FMNMX3 R6, R6, R126, R127, !PT ;  /* 0x0000007e06067276 */ /* 0x000fe4000780007f */
[----:B------:R-:W-:Y:S02]  /*59b0*/  SEL R107, R75, 0xff800000, P0 ;  /* 0xff8000004b6b7807 */ /* 0x000fe40000000000 */
[----:B------:R-:W-:Y:S02]  /*59c0*/  LOP3.LUT P0, RZ, R141, 0x8000, RZ, 0xc0, !PT ;  /* 0x000080008dff7812 */ /* 0x000fe4000780c0ff */
[----:B------:R-:W-:-:S02]  /*59d0*/  FMNMX3 R7, R7, R100, R101, !PT ;  /* 0x0000006407077276 */ /* 0x000fc40007800065 */
[----:B------:R-:W-:Y:S02]  /*59e0*/  SEL R115, R83, 0xff800000, P0 ;  /* 0xff80000053737807 */ /* 0x000fe40000000000 */
[----:B------:R-:W-:Y:S02]  /*59f0*/  LOP3.LUT P0, RZ, R141, 0x800000, RZ, 0xc0, !PT ;  /* 0x008000008dff7812 */ /* 0x000fe4000780c0ff */
[----:B------:R-:W-:Y:S02]  /*5a00*/  FMNMX3 R6, R6, R70, R71, !PT ;  /* 0x0000004606067276 */ /* 0x000fe40007800047 */
[----:B------:R-:W-:Y:S02]  /*5a10*/  SEL R91, R91, 0xff800000, P0 ;  /* 0xff8000005b5b7807 */ /* 0x000fe40000000000 */
[----:B------:R-:W-:Y:S02]  /*5a20*/  ISETP.GT.AND P0, PT, R141, -0x1, PT ;  /* 0xffffffff8d00780c */ /* 0x000fe40003f04270 */
[----:B------:R-:W-:-:S02]  /*5a30*/  FMNMX3 R7, R7, R76, R77, !PT ;  /* 0x0000004c07077276 */ /* 0x000fc4000780004d */
[----:B------:R-:W-:Y:S02]  /*5a40*/  SEL R99, R99, 0xff800000, !P0 ;  /* 0xff80000063637807 */ /* 0x000fe40004000000 */
[----:B------:R-:W-:Y:S02]  /*5a50*/  ISETP.NE.U32.AND P0, PT, R5, 0x1, PT ;  /* 0x000000010500780c */ /* 0x000fe40003f05070 */
[----:B------:R-:W-:Y:S02]  /*5a60*/  LOP3.LUT R5, R135, 0x1, RZ, 0xc0, !PT ;  /* 0x0000000187057812 */ /* 0x000fe400078ec0ff */
[----:B------:R-:W-:Y:S02]  /*5a70*/  SEL R68, R36, 0xff800000, !P0 ;  /* 0xff80000024447807 */ /* 0x000fe40004000000 */
[----:B------:R-:W-:Y:S02]  /*5a80*/  LOP3.LUT P0, RZ, R140, 0x80, RZ, 0xc0, !PT ;  /* 0x000000808cff7812 */ /* 0x000fe4000780c0ff */
[----:B------:R-:W-:-:S02]  /*5a90*/  FMNMX3 R6, R6, R78, R79, !PT ;  /* 0x0000004e06067276 */ /* 0x000fc4000780004f */
        /* <DEDUP_REMOVED lines=11> */
[----:B------:R-:W-:-:S02]  /*5b50*/  FMNMX R5, R104, R105, !PT ;  /* 0x0000006968057209 */ /* 0x000fc40007800000 */
[----:B------:R-:W-:Y:S02]  /*5b60*/  SEL R36, R4, 0xff800000, !P0 ;  /* 0xff80000004247807 */ /* 0x000fe40004000000 */
[----:B------:R-:W-:Y:S02]  /*5b70*/  FMNMX R4, R152, R153, !PT ;  /* 0x0000009998047209 */ /* 0x000fe40007800000 */
[----:B------:R-:W-:Y:S02]  /*5b80*/  FMNMX3 R5, R5, R112, R113, !PT ;  /* 0x0000007005057276 */ /* 0x000fe40007800071 */
[----:B------:R-:W-:Y:S02]  /*5b90*/  FMNMX3 R4, R4, R154, R155, !PT ;  /* 0x0000009a04047276 */ /* 0x000fe4000780009b */
[----:B------:R-:W-:Y:S02]  /*5ba0*/  FMNMX3 R5, R5, R120, R121, !PT ;  /* 0x0000007805057276 */ /* 0x000fe40007800079 */
[----:B------:R-:W-:-:S02]  /*5bb0*/  FMNMX3 R4, R4, R122, R123, !PT ;  /* 0x0000007a04047276 */ /* 0x000fc4000780007b */
[----:B------:R-:W-:Y:S02]  /*5bc0*/  FMNMX3 R5, R5, R128, R129, !PT ;  /* 0x0000008005057276 */ /* 0x000fe40007800081 */
[----:B------:R-:W-:Y:S02]  /*5bd0*/  FMNMX3 R4, R4, R130, R131, !PT ;  /* 0x0000008204047276 */ /* 0x000fe40007800083 */
        /* <DEDUP_REMOVED lines=19> */
[----:B------:R-:W-:Y:S02]  /*5d10*/  LOP3.LUT P0, RZ, R135, 0x80, RZ, 0xc0, !PT ;  /* 0x0000008087ff7812 */ /* 0x000fe4000780c0ff */
[----:B------:R-:W-:Y:S02]  /*5d20*/  FMNMX3 R5, R5, R138, R139, !PT ;  /* 0x0000008a05057276 */ /* 0x000fe4000780008b */
[----:B------:R-:W-:-:S02]  /*5d30*/  FMNMX3 R4, R4, R58, R59, !PT ;  /* 0x0000003a04047276 */ /* 0x000fc4000780003b */
[----:B------:R-:W-:Y:S02]  /*5d40*/  FMNMX3 R7, R7, R146, R147, !PT ;  /* 0x0000009207077276 */ /* 0x000fe40007800093 */
[----:B------:R-:W-:Y:S02]  /*5d50*/  FMNMX3 R6, R6, R142, R143, !PT ;  /* 0x0000008e06067276 */ /* 0x000fe4000780008f */
[----:B------:R-:W-:Y:S02]  /*5d60*/  SEL R43, R11, 0xff800000, P0 ;  /* 0xff8000000b2b7807 */ /* 0x000fe40000000000 */
        /* <DEDUP_REMOVED lines=12> */
[----:B------:R-:W-:Y:S02]  /*5e30*/  ISETP.GT.AND P0, PT, R135, -0x1, PT ;  /* 0xffffffff8700780c */ /* 0x000fe40003f04270 */
[----:B------:R-:W-:Y:S02]  /*5e40*/  FMNMX3 R5, R5, R62, R63, !PT ;  /* 0x0000003e05057276 */ /* 0x000fe4000780003f */
[----:B------:R-:W-:-:S02]  /*5e50*/  FMNMX3 R4, R4, R50, R51, !PT ;  /* 0x0000003204047276 */ /* 0x000fc40007800033 */
[----:B------:R-:W-:Y:S02]  /*5e60*/  FMNMX3 R7, R7, R20, R21, !PT ;  /* 0x0000001407077276 */ /* 0x000fe40007800015 */
[----:B------:R-:W-:Y:S02]  /*5e70*/  FMNMX3 R6, R6, R22, R23, !PT ;  /* 0x0000001606067276 */ /* 0x000fe40007800017 */
[----:B------:R-:W-:Y:S02]  /*5e80*/  SEL R29, R29, 0xff800000, P1 ;  /* 0xff8000001d1d7807 */ /* 0x000fe40000800000 */
[----:B------:R-:W-:Y:S02]  /*5e90*/  SEL R158, R30, 0xff800000, P2 ;  /* 0xff8000001e9e7807 */ /* 0x000fe40001000000 */
[----:B------:R-:W-:Y:S02]  /*5ea0*/  SEL R159, R31, 0xff800000, P3 ;  /* 0xff8000001f9f7807 */ /* 0x000fe40001800000 */
[----:B------:R-:W-:-:S02]  /*5eb0*/  SEL R161, R35, 0xff800000, !P0 ;  /* 0xff80000023a17807 */ /* 0x000fc40004000000 */
[----:B------:R-:W-:Y:S02]  /*5ec0*/  SEL R162, R32, 0xff800000, P4 ;  /* 0xff80000020a27807 */ /* 0x000fe40002000000 */
[----:B------:R-:W-:Y:S02]  /*5ed0*/  SEL R163, R33, 0xff800000, P5 ;  /* 0xff80000021a37807 */ /* 0x000fe40002800000 */
[----:B------:R-:W-:Y:S02]  /*5ee0*/  FMNMX3 R7, R7, R28, R29, !PT ;  /* 0x0000001c07077276 */ /* 0x000fe4000780001d */
[----:B------:R-:W-:Y:S02]  /*5ef0*/  FMNMX3 R6, R6, R158, R159, !PT ;  /* 0x0000009e06067276 */ /* 0x000fe4000780009f */
[----:B------:R-:W-:Y:S02]  /*5f00*/  SEL R160, R34, 0xff800000, P6 ;  /* 0xff80000022a07807 */ /* 0x000fe40003000000 */
[----:B------:R-:W-:-:S02]  /*5f10*/  FMNMX3 R5, R5, R24, R25, !PT ;  /* 0x0000001805057276 */ /* 0x000fc40007800019 */
[----:B------:R-:W-:Y:S02]  /*5f20*/  FMNMX3 R4, R4, R26, R27, !PT ;  /* 0x0000001a04047276 */ /* 0x000fe4000780001b */
[----:B------:R-:W-:Y:S02]  /*5f30*/  FMNMX R6, R7, R6, !PT ;  /* 0x0000000607067209 */ /* 0x000fe40007800000 */
[----:B------:R-:W-:Y:S02]  /*5f40*/  FMNMX3 R5, R5, R162, R163, !PT ;  /* 0x000000a205057276 */ /* 0x000fe400078000a3 */
[----:B------:R-:W-:-:S04]  /*5f50*/  FMNMX3 R4, R4, R160, R161, !PT ;  /* 0x000000a004047276 */ /* 0x000fc800078000a1 */
[----:B------:R-:W-:-:S04]  /*5f60*/  FMNMX3 R164, R6, R5, R4, !PT ;  /* 0x0000000506a47276 */ /* 0x000fc80007800004 */
[----:B------:R-:W-:-:S04]  /*5f70*/  FSETP.NEU.AND P0, PT, R164, -INF , PT ;  /* 0xff800000a400780b */ /* 0x000fc80003f0d000 */
[----:B------:R-:W-:Y:S02]  /*5f80*/  FSEL R165, R164, RZ, P0 ;  /* 0x000000ffa4a57208 */ /* 0x000fe40000000000 */
[----:B------:R-:W-:-:S03]  /*5f90*/  ELECT P0, URZ, PT ;  /* 0x0000000000ff782f */ /* 0x000fc60003800000 */
[----:B----4-:R-:W-:-:S04]  /*5fa0*/  FFMA R165, -R165, UR4, RZ ;  /* 0x00000004a5a57c23 */ /* 0x010fc800080001ff */
[--C-:B------:R-:W-:Y:S02]  /*5fb0*/  FFMA2 R34, R104.F32x2.HI_LO, UR4.F32, R165.reuse.F32 ;  /* 0x0000000468227c49 */ /* 0x100fe400092000a5 */
[--C-:B------:R-:W-:Y:S02]  /*5fc0*/  FFMA2 R104, R108.F32x2.HI_LO, UR4.F32, R165.reuse.F32 ;  /* 0x000000046c687c49 */ /* 0x100fe400092000a5 */
[--C-:B------:R-:W-:Y:S02]  /*5fd0*/  FFMA2 R108, R110.F32x2.HI_LO, UR4.F32, R165.reuse.F32 ;  /* 0x000000046e6c7c49 */ /* 0x100fe400092000a5 */
[--C-:B------:R-:W-:Y:S01]  /*5fe0*/  FFMA2 R32, R102.F32x2.HI_LO, UR4.F32, R165.reuse.F32 ;  /* 0x0000000466207c49 */ /* 0x100fe200092000a5 */
[----:B------:R-:W-:Y:S01]  /*5ff0*/  MUFU.EX2 R34, R34 ;  /* 0x0000002200227308 */ /* 0x000fe20000000800 */
[--C-:B------:R-:W-:Y:S02]  /*6000*/  FFMA2 R110, R112.F32x2.HI_LO, UR4.F32, R165.reuse.F32 ;  /* 0x00000004706e7c49 */ /* 0x100fe400092000a5 */
[----:B------:R-:W-:-:S02]  /*6010*/  FFMA2 R30, R150.F32x2.HI_LO, UR4.F32, R165.F32 ;  /* 0x00000004961e7c49 */ /* 0x000fc400092000a5 */
[--C-:B------:R-:W-:Y:S02]  /*6020*/  FFMA2 R102, R152.F32x2.HI_LO, UR4.F32, R165.reuse.F32 ;  /* 0x0000000498667c49 */ /* 0x100fe400092000a5 */
[--C-:B------:R-:W-:Y:S01]  /*6030*/  FFMA2 R112, R154.F32x2.HI_LO, UR4.F32, R165.reuse.F32 ;  /* 0x000000049a707c49 */ /* 0x100fe200092000a5 */
[----:B------:R-:W-:Y:S01]  /*6040*/  MUFU.EX2 R32, R32 ;  /* 0x0000002000207308 */ /* 0x000fe20000000800 */
[--C-:B------:R-:W-:Y:S02]  /*6050*/  FFMA2 R116, R116.F32x2.HI_LO, UR4.F32, R165.reuse.F32 ;  /* 0x0000000474747c49 */ /* 0x100fe400092000a5 */
[--C-:B------:R-:W-:Y:S02]  /*6060*/  FFMA2 R118, R118.F32x2.HI_LO, UR4.F32, R165.reuse.F32 ;  /* 0x0000000476767c49 */ /* 0x100fe400092000a5 */
[--C-:B------:R-:W-:Y:S02]  /*6070*/  FFMA2 R120, R120.F32x2.HI_LO, UR4.F32, R165.reuse.F32 ;  /* 0x0000000478787c49 */ /* 0x100fe400092000a5 */
[--C-:B------:R-:W-:Y:S01]  /*6080*/  FFMA2 R122, R122.F32x2.HI_LO, UR4.F32, R165.reuse.F32 ;  /* 0x000000047a7a7c49 */ /* 0x100fe200092000a5 */
[----:B------:R-:W-:Y:S01]  /*6090*/  MUFU.EX2 R30, R30 ;  /* 0x0000001e001e7308 */ /* 0x000fe20000000800 */
[----:B------:R-:W-:-:S02]  /*60a0*/  FFMA2 R124, R124.F32x2.HI_LO, UR4.F32, R165.F32 ;  /* 0x000000047c7c7c49 */ /* 0x000fc400092000a5 */
[--C-:B------:R-:W-:Y:S02]  /*60b0*/  FFMA2 R126, R126.F32x2.HI_LO, UR4.F32, R165.reuse.F32 ;  /* 0x000000047e7e7c49 */ /* 0x100fe400092000a5 */
[--C-:B------:R-:W-:Y:S02]  /*60c0*/  FFMA2 R128, R128.F32x2.HI_LO, UR4.F32, R165.reuse.F32 ;  /* 0x0000000480807c49 */ /* 0x100fe400092000a5 */
[--C-:B------:R-:W-:Y:S01]  /*60d0*/  FFMA2 R130, R130.F32x2.HI_LO, UR4.F32, R165.reuse.F32 ;  /* 0x0000000482827c49 */ /* 0x100fe200092000a5 */
[----:B------:R-:W2:Y:S01]  /*60e0*/  MUFU.EX2 R31, R31 ;  /* 0x0000001f001f7308 */ /* 0x000ea20000000800 */
[--C-:B------:R-:W-:Y:S02]  /*60f0*/  FFMA2 R100, R100.F32x2.HI_LO, UR4.F32, R165.reuse.F32 ;  /* 0x0000000464647c49 */ /* 0x100fe400092000a5 */
[--C-:B------:R-:W-:Y:S02]  /*6100*/  FFMA2 R70, R70.F32x2.HI_LO, UR4.F32, R165.reuse.F32 ;  /* 0x0000000446467c49 */ /* 0x100fe400092000a5 */
[----:B------:R-:W-:-:S02]  /*6110*/  FFMA2 R72, R72.F32x2.HI_LO, UR4.F32, R165.F32 ;  /* 0x0000000448487c49 */ /* 0x000fc400092000a5 */
[--C-:B------:R-:W-:Y:S01]  /*6120*/  FFMA2 R106, R106.F32x2.HI_LO, UR4.F32, R165.reuse.F32 ;  /* 0x000000046a6a7c49 */ /* 0x100fe200092000a5 */
[----:B------:R-:W3:Y:S01]  /*6130*/  MUFU.EX2 R33, R33 ;  /* 0x0000002100217308 */ /* 0x000ee20000000800 */
[--C-:B------:R-:W-:Y:S02]  /*6140*/  FFMA2 R76, R76.F32x2.HI_LO, UR4.F32, R165.reuse.F32 ;  /* 0x000000044c4c7c49 */ /* 0x100fe400092000a5 */
[--C-:B------:R-:W-:Y:S02]  /*6150*/  FFMA2 R78, R78.F32x2.HI_LO, UR4.F32, R165.reuse.F32 ;  /* 0x000000044e4e7c49 */ /* 0x100fe400092000a5 */
[--C-:B------:R-:W-:Y:S02]  /*6160*/  FFMA2 R80, R80.F32x2.HI_LO, UR4.F32, R165.reuse.F32 ;  /* 0x0000000450507c49 */ /* 0x100fe400092000a5 */
[--C-:B------:R-:W-:Y:S01]  /*6170*/  FFMA2 R114, R114.F32x2.HI_LO, UR4.F32, R165.reuse.F32 ;  /* 0x0000000472727c49 */ /* 0x100fe200092000a5 */
[----:B------:R-:W4:Y:S01]  /*6180*/  MUFU.EX2 R35, R35 ;  /* 0x0000002300237308 */ /* 0x000f220000000800 */
[--C-:B------:R-:W-:Y:S01]  /*6190*/  FFMA2 R84, R84.F32x2.HI_LO, UR4.F32, R165.reuse.F32 ;  /* 0x0000000454547c49 */ /* 0x100fe200092000a5 */
[----:B--2---:R-:W-:Y:S01]  /*61a0*/  F2FP.BF16.F32.PACK_AB R4, R31, R30 ;  /* 0x0000001e1f04723e */ /* 0x004fe200000010ff */
[----:B------:R-:W-:-:S02]  /*61b0*/  FFMA2 R86, R86.F32x2.HI_LO, UR4.F32, R165.F32 ;  /* 0x0000000456567c49 */ /* 0x000fc400092000a5 */
[--C-:B------:R-:W-:Y:S02]  /*61c0*/  FFMA2 R88, R88.F32x2.HI_LO, UR4.F32, R165.reuse.F32 ;  /* 0x0000000458587c49 */ /* 0x100fe400092000a5 */
[--C-:B------:R-:W-:Y:S01]  /*61d0*/  FFMA2 R90, R90.F32x2.HI_LO, UR4.F32, R165.reuse.F32 ;  /* 0x000000045a5a7c49 */ /* 0x100fe200092000a5 */
[----:B------:R-:W-:Y:S01]  /*61e0*/  MUFU.EX2 R102, R102 ;  /* 0x0000006600667308 */ /* 0x000fe20000000800 */
[--C-:B------:R-:W-:Y:S01]  /*61f0*/  FFMA2 R92, R92.F32x2.HI_LO, UR4.F32, R165.reuse.F32 ;  /* 0x000000045c5c7c49 */ /* 0x100fe200092000a5 */
[----:B---3--:R-:W-:Y:S01]  /*6200*/  F2FP.BF16.F32.PACK_AB R5, R33, R32 ;  /* 0x000000202105723e */ /* 0x008fe200000010ff */
[--C-:B------:R-:W-:Y:S02]  /*6210*/  FFMA2 R94, R94.F32x2.HI_LO, UR4.F32, R165.reuse.F32 ;  /* 0x000000045e5e7c49 */ /* 0x100fe400092000a5 */
[--C-:B------:R-:W-:Y:S02]  /*6220*/  FFMA2 R96, R96.F32x2.HI_LO, UR4.F32, R165.reuse.F32 ;  /* 0x0000000460607c49 */ /* 0x100fe400092000a5 */
[--C-:B------:R-:W-:Y:S01]  /*6230*/  FFMA2 R98, R98.F32x2.HI_LO, UR4.F32, R165.reuse.F32 ;  /* 0x0000000462627c49 */ /* 0x100fe200092000a5 */
[----:B------:R-:W2:Y:S01]  /*6240*/  MUFU.EX2 R103, R103 ;  /* 0x0000006700677308 */ /* 0x000ea20000000800 */
[----:B----4-:R-:W-:Y:S01]  /*6250*/  F2FP.BF16.F32.PACK_AB R6, R35, R34 ;  /* 0x000000222306723e */ /* 0x010fe200000010ff */
[----:B------:R-:W-:-:S02]  /*6260*/  FFMA2 R68, R68.F32x2.HI_LO, UR4.F32, R165.F32 ;  /* 0x0000000444447c49 */ /* 0x000fc400092000a5 */
[--C-:B------:R-:W-:Y:S02]  /*6270*/  FFMA2 R38, R38.F32x2.HI_LO, UR4.F32, R165.reuse.F32 ;  /* 0x0000000426267c49 */ /* 0x100fe400092000a5 */
[--C-:B------:R-:W-:Y:S02]  /*6280*/  FFMA2 R40, R40.F32x2.HI_LO, UR4.F32, R165.reuse.F32 ;  /* 0x0000000428287c49 */ /* 0x100fe400092000a5 */
[----:B------:R-:W-:Y:S01]  /*6290*/  MUFU.EX2 R104, R104 ;  /* 0x0000006800687308 */ /* 0x000fe20000000800 */
[--C-:B------:R-:W-:Y:S02]  /*62a0*/  FFMA2 R74, R74.F32x2.HI_LO, UR4.F32, R165.reuse.F32 ;  /* 0x000000044a4a7c49 */ /* 0x100fe400092000a5 */
[--C-:B------:R-:W-:Y:S02]  /*62b0*/  FFMA2 R44, R44.F32x2.HI_LO, UR4.F32, R165.reuse.F32 ;  /* 0x000000042c2c7c49 */ /* 0x100fe400092000a5 */
[--C-:B------:R-:W-:Y:S02]  /*62c0*/  FFMA2 R46, R46.F32x2.HI_LO, UR4.F32, R165.reuse.F32 ;  /* 0x000000042e2e7c49 */ /* 0x100fe400092000a5 */
[--C-:B------:R-:W-:Y:S01]  /*62d0*/  FFMA2 R48, R48.F32x2.HI_LO, UR4.F32, R165.reuse.F32 ;  /* 0x0000000430307c49 */ /* 0x100fe200092000a5 */
[----:B------:R-:W3:Y:S01]  /*62e0*/  MUFU.EX2 R105, R105 ;  /* 0x0000006900697308 */ /* 0x000ee20000000800 */
[----:B--2---:R-:W-:Y:S01]  /*62f0*/  F2FP.BF16.F32.PACK_AB R7, R103, R102 ;  /* 0x000000666707723e */ /* 0x004fe200000010ff */
        /* <DEDUP_REMOVED lines=8> */
[----:B------:R-:W2:Y:S01]  /*6380*/  MUFU.EX2 R109, R109 ;  /* 0x0000006d006d7308 */ /* 0x000ea20000000800 */
[----:B---3--:R-:W-:Y:S01]  /*6390*/  F2FP.BF16.F32.PACK_AB R8, R105, R104 ;  /* 0x000000686908723e */ /* 0x008fe200000010ff */
        /* <DEDUP_REMOVED lines=22> */
[----:B------:R-:W-:Y:S02]  /*6500*/  IMAD.MOV.U32 R158, RZ, RZ, 0x1 ;  /* 0x00000001ff9e7424 */ /* 0x000fe400078e00ff */
[--C-:B------:R-:W-:Y:S01]  /*6510*/  FFMA2 R152, R162.F32x2.HI_LO, UR4.F32, R165.reuse.F32 ;  /* 0x00000004a2987c49 */ /* 0x100fe200092000a5 */
[----:B------:R-:W-:Y:S01]  /*6520*/  MUFU.EX2 R116, R116 ;  /* 0x0000007400747308 */ /* 0x000fe20000000800 */
[----:B------:R-:W-:Y:S01]  /*6530*/  FFMA2 R154, R160.F32x2.HI_LO, UR4.F32, R165.F32 ;  /* 0x00000004a09a7c49 */ /* 0x000fe200092000a5 */
[----:B------:R-:W-:Y:S01]  /*6540*/  LOP3.LUT R160, R148, 0x70, RZ, 0xfc, !PT ;  /* 0x0000007094a07812 */ /* 0x000fe200078efcff */
[----:B------:R-:W-:Y:S02]  /*6550*/  FADD2 R30, R30.F32x2.HI_LO, R104.F32x2.HI_LO ;  /* 0x000000681e1e724b */ /* 0x000fe40000000000 */
[----:B------:R-:W-:Y:S01]  /*6560*/  FADD2 R32, R32.F32x2.HI_LO, R108.F32x2.HI_LO ;  /* 0x0000006c2020724b */ /* 0x000fe20000000000 */
[----:B------:R-:W-:Y:S01]  /*6570*/  R2UR UR4, R160 ;  /* 0x00000000a00472ca */ /* 0x000fe200000e0000 */
[----:B------:R-:W-:Y:S01]  /*6580*/  FADD2 R34, R34.F32x2.HI_LO, R110.F32x2.HI_LO ;  /* 0x0000006e2222724b */ /* 0x000fe20000000000 */
[----:B------:R-:W1:Y:S01]  /*6590*/  MUFU.EX2 R117, R117 ;  /* 0x0000007500757308 */ /* 0x000e620000000800 */
[----:B--2---:R-:W-:Y:S01]  /*65a0*/  F2FP.BF16.F32.PACK_AB R11, R113, R112 ;  /* 0x00000070710b723e */ /* 0x004fe200000010ff */
[----:B------:R-:W-:-:S06]  /*65b0*/  FADD2 R102, R102.F32x2.HI_LO, R112.F32x2.HI_LO ;  /* 0x000000706666724b */ /* 0x000fcc0000000000 */
[----:B------:R-:W-:Y:S08]  /*65c0*/  MUFU.EX2 R118, R118 ;  /* 0x0000007600767308 */ /* 0x000ff00000000800 */
[----:B------:R-:W2:Y:S01]  /*65d0*/  MUFU.EX2 R119, R119 ;  /* 0x0000007700777308 */ /* 0x000ea20000000800 */
[----:B-1----:R-:W-:Y:S01]  /*65e0*/  F2FP.BF16.F32.PACK_AB R12, R117, R116 ;  /* 0x00000074750c723e */ /* 0x002fe200000010ff */
[----:B------:R-:W-:-:S06]  /*65f0*/  FADD2 R30, R30.F32x2.HI_LO, R116.F32x2.HI_LO ;  /* 0x000000741e1e724b */ /* 0x000fcc0000000000 */
[----:B------:R-:W-:Y:S08]  /*6600*/  MUFU.EX2 R120, R120 ;  /* 0x0000007800787308 */ /* 0x000ff00000000800 */
        /* <DEDUP_REMOVED lines=26> */
[----:B------:R-:W-:-:S03]  /*67b0*/  FADD2 R102, R102.F32x2.HI_LO, R130.F32x2.HI_LO ;  /* 0x000000826666724b */ /* 0x000fc60000000000 */
[----:B------:R2:W-:Y:S01]  /*67c0*/  STTM.x16 tmem[UR6], R4 ;  /* 0x00000004000079ed */ /* 0x0005e20008240006 */
[----:B------:R-:W-:Y:S02]  /*67d0*/  R2UR UR6, R157 ;  /* 0x000000009d0672ca */ /* 0x000fe400000e0000 */
[----:B------:R-:W-:Y:S08]  /*67e0*/  MUFU.EX2 R70, R70 ;  /* 0x0000004600467308 */ /* 0x000ff00000000800 */
[----:B------:R-:W3:Y:S01]  /*67f0*/  MUFU.EX2 R71, R71 ;  /* 0x0000004700477308 */ /* 0x000ee20000000800 */
[----:B-1----:R-:W-:-:S07]  /*6800*/  FADD2 R30, R30.F32x2.HI_LO, R100.F32x2.HI_LO ;  /* 0x000000641e1e724b */ /* 0x002fce0000000000 */
[----:B------:R-:W-:Y:S08]  /*6810*/  MUFU.EX2 R72, R72 ;  /* 0x0000004800487308 */ /* 0x000ff00000000800 */
[----:B------:R-:W1:Y:S01]  /*6820*/  MUFU.EX2 R73, R73 ;  /* 0x0000004900497308 */ /* 0x000e620000000800 */
[----:B---3--:R-:W-:-:S07]  /*6830*/  FADD2 R32, R32.F32x2.HI_LO, R70.F32x2.HI_LO ;  /* 0x000000462020724b */ /* 0x008fce0000000000 */
[----:B------:R-:W-:Y:S08]  /*6840*/  MUFU.EX2 R106, R106 ;  /* 0x0000006a006a7308 */ /* 0x000ff00000000800 */
[----:B------:R-:W3:Y:S01]  /*6850*/  MUFU.EX2 R107, R107 ;  /* 0x0000006b006b7308 */ /* 0x000ee20000000800 */
[----:B-1----:R-:W-:-:S07]  /*6860*/  FADD2 R34, R34.F32x2.HI_LO, R72.F32x2.HI_LO ;  /* 0x000000482222724b */ /* 0x002fce0000000000 */
[----:B------:R-:W-:Y:S01]  /*6870*/  MUFU.EX2 R76, R76 ;  /* 0x0000004c004c7308 */ /* 0x000fe20000000800 */
[----:B--2---:R-:W-:Y:S02]  /*6880*/  F2FP.BF16.F32.PACK_AB R4, R101, R100 ;  /* 0x000000646504723e */ /* 0x004fe400000010ff */
[----:B------:R-:W-:Y:S02]  /*6890*/  F2FP.BF16.F32.PACK_AB R5, R71, R70 ;  /* 0x000000464705723e */ /* 0x000fe400000010ff */
[----:B------:R-:W-:-:S03]  /*68a0*/  F2FP.BF16.F32.PACK_AB R6, R73, R72 ;  /* 0x000000484906723e */ /* 0x000fc600000010ff */
[----:B------:R-:W1:Y:S01]  /*68b0*/  MUFU.EX2 R77, R77 ;  /* 0x0000004d004d7308 */ /* 0x000e620000000800 */
[----:B---3--:R-:W-:Y:S01]  /*68c0*/  F2FP.BF16.F32.PACK_AB R7, R107, R106 ;  /* 0x0000006a6b07723e */ /* 0x008fe200000010ff */
        /* <DEDUP_REMOVED lines=116> */
[----:B------:R-:W3:Y:S02]  /*7010*/  FENCE.VIEW.ASYNC.T ;  /* 0x00000000000073c6 */ /* 0x000ee40000000200 */
[----:B---3--:R3:W-:Y:S01]  /*7020*/  SYNCS.ARRIVE.TRANS64.ART0 RZ, [UR5+0x80], R158 ;  /* 0x0000809effff79a7 */ /* 0x0087e20008500005 */
[----:B------:R-:W-:Y:S08]  /*7030*/  MUFU.EX2 R52, R52 ;  /* 0x0000003400347308 */ /* 0x000ff00000000800 */
[----:B------:R-:W4:Y:S01]  /*7040*/  MUFU.EX2 R53, R53 ;  /* 0x0000003500357308 */ /* 0x000f220000000800 */
[----:B-1----:R-:W-:-:S07]  /*7050*/  FADD2 R30, R30.F32x2.HI_LO, R36.F32x2.HI_LO ;  /* 0x000000241e1e724b */ /* 0x002fce0000000000 */
[----:B------:R-:W-:Y:S08]  /*7060*/  MUFU.EX2 R54, R54 ;  /* 0x0000003600367308 */ /* 0x000ff00000000800 */
[----:B------:R-:W1:Y:S01]  /*7070*/  MUFU.EX2 R55, R55 ;  /* 0x0000003700377308 */ /* 0x000e620000000800 */
[----:B----4-:R-:W-:-:S07]  /*7080*/  FADD2 R32, R32.F32x2.HI_LO, R52.F32x2.HI_LO ;  /* 0x000000342020724b */ /* 0x010fce0000000000 */
[----:B------:R-:W-:Y:S08]  /*7090*/  MUFU.EX2 R42, R42 ;  /* 0x0000002a002a7308 */ /* 0x000ff00000000800 */
[----:B------:R-:W4:Y:S01]  /*70a0*/  MUFU.EX2 R43, R43 ;  /* 0x0000002b002b7308 */ /* 0x000f220000000800 */
[----:B-1----:R-:W-:-:S07]  /*70b0*/  FADD2 R34, R34.F32x2.HI_LO, R54.F32x2.HI_LO ;  /* 0x000000362222724b */ /* 0x002fce0000000000 */
[----:B------:R-:W-:Y:S01]  /*70c0*/  MUFU.EX2 R56, R56 ;  /* 0x0000003800387308 */ /* 0x000fe20000000800 */
[----:B--2---:R-:W-:Y:S02]  /*70d0*/  F2FP.BF16.F32.PACK_AB R4, R37, R36 ;  /* 0x000000242504723e */ /* 0x004fe400000010ff */
[----:B------:R-:W-:Y:S02]  /*70e0*/  F2FP.BF16.F32.PACK_AB R5, R53, R52 ;  /* 0x000000343505723e */ /* 0x000fe400000010ff */
[----:B------:R-:W-:-:S03]  /*70f0*/  F2FP.BF16.F32.PACK_AB R6, R55, R54 ;  /* 0x000000363706723e */ /* 0x000fc600000010ff */
[----:B------:R-:W1:Y:S01]  /*7100*/  MUFU.EX2 R57, R57 ;  /* 0x0000003900397308 */ /* 0x000e620000000800 */
[----:B----4-:R-:W-:Y:S01]  /*7110*/  F2FP.BF16.F32.PACK_AB R7, R43, R42 ;  /* 0x0000002a2b07723e */ /* 0x010fe200000010ff */
        /* <DEDUP_REMOVED lines=40> */
[----:B------:R-:W-:-:S04]  /*73a0*/  FADD2 R32, R32.F32x2.HI_LO, R150.F32x2.HI_LO ;  /* 0x000000962020724b */ /* 0x000fc80000000000 */
[----:B------:R-:W-:Y:S02]  /*73b0*/  FADD2 R30, R30.F32x2.HI_LO, R32.F32x2.HI_LO ;  /* 0x000000201e1e724b */ /* 0x000fe40000000000 */
[----:B------:R-:W-:Y:S08]  /*73c0*/  MUFU.EX2 R154, R154 ;  /* 0x0000009a009a7308 */ /* 0x000ff00000000800 */
[----:B------:R-:W2:Y:S01]  /*73d0*/  MUFU.EX2 R155, R155 ;  /* 0x0000009b009b7308 */ /* 0x000ea20000000800 */
[----:B-1----:R-:W-:Y:S01]  /*73e0*/  F2FP.BF16.F32.PACK_AB R18, R153, R152 ;  /* 0x000000989912723e */ /* 0x002fe200000010ff */
[----:B------:R-:W-:Y:S01]  /*73f0*/  FADD2 R34, R34.F32x2.HI_LO, R152.F32x2.HI_LO ;  /* 0x000000982222724b */ /* 0x000fe20000000000 */
[----:B--2---:R-:W-:Y:S01]  /*7400*/  F2FP.BF16.F32.PACK_AB R19, R155, R154 ;  /* 0x0000009a9b13723e */ /* 0x004fe200000010ff */
[----:B------:R-:W-:-:S03]  /*7410*/  FADD2 R102, R102.F32x2.HI_LO, R154.F32x2.HI_LO ;  /* 0x0000009a6666724b */ /* 0x000fc60000000000 */
[----:B------:R3:W-:Y:S01]  /*7420*/  STTM.x16 tmem[UR4], R4 ;  /* 0x00000004000079ed */ /* 0x0007e20008240004 */
[----:B------:R-:W-:Y:S01]  /*7430*/  ULOP3.LUT UR4, UR9, 0x1, URZ, 0x3c, !UPT ;  /* 0x0000000109047892 */ /* 0x000fe2000f8e3cff */
[----:B------:R-:W1:Y:S02]  /*7440*/  FENCE.VIEW.ASYNC.T ;  /* 0x00000000000073c6 */ /* 0x000e640000000200 */
[----:B-1----:R-:W-:Y:S01]  /*7450*/  NOP ;  /* 0x0000000000007918 */ /* 0x002fe20000000000 */
[----:B------:R-:W-:Y:S01]  /*7460*/  USHF.L.U32 UR4, UR4, 0x1f, URZ ;  /* 0x0000001f04047899 */ /* 0x000fe200080006ff */
[----:B------:R3:W-:Y:S01]  /*7470*/  @P0 SYNCS.ARRIVE.TRANS64.ART0 RZ, [UR5+0x90], R158 ;  /* 0x0000909effff09a7 */ /* 0x0007e20008500005 */
[----:B------:R-:W-:-:S04]  /*7480*/  FADD2 R34, R34.F32x2.HI_LO, R102.F32x2.HI_LO ;  /* 0x000000662222724b */ /* 0x000fc80000000000 */
[----:B------:R-:W-:Y:S02]  /*7490*/  IMAD.U32 R159, RZ, RZ, UR4 ;  /* 0x00000004ff9f7e24 */ /* 0x000fe4000f8e00ff */
[----:B------:R-:W-:Y:S02]  /*74a0*/  FADD2 R30, R30.F32x2.HI_LO, R34.F32x2.HI_LO ;  /* 0x000000221e1e724b */ /* 0x000fe40000000000 */
[----:B------:R-:W1:Y:S02]  /*74b0*/  SYNCS.PHASECHK.TRANS64.TRYWAIT P0, [UR8], R159 ;  /* 0x0000009fff0075a7 */ /* 0x000e640008001108 */
[----:B-1-3--:R-:W-:Y:S05]  /*74c0*/  @!P0 BRA `(.L_x_49) ;  /* 0x0000005000a08947 */ /* 0x00afea0003800000 */
.L_x_120:
[----:B------:R-:W-:Y:S01]  /*74d0*/  FADD R171, R30, R31 ;  /* 0x0000001f1eab7221 */ /* 0x000fe20000000000 */
[----:B------:R-:W-:Y:S06]  /*74e0*/  BRA.U !UP0, `(.L_x_50) ;  /* 0x0000002108007547 */ /* 0x000fec000b800000 */
[----:B------:R-:W-:Y:S01]  /*74f0*/  MOV R170, R164 ;  /* 0x000000a400aa7202 */ /* 0x000fe20000000f00 */
[----:B------:R-:W2:Y:S01]  /*7500*/  LDCU UR5, c[0x0][0x600] ;  /* 0x0000c000ff0577ac */ /* 0x000ea20008000800 */
[----:B------:R-:W-:-:S04]  /*7510*/  UMOV UR11, URZ ;  /* 0x000000ff000b7c82 */ /* 0x000fc80008000000 */
.L_x_53:
[----:B------:R-:W-:Y:S01]  /*7520*/  UMOV UR6, UR16 ;  /* 0x0000001000067c82 */ /* 0x000fe20008000000 */
[----:B------:R-:W-:Y:S01]  /*7530*/  USHF.L.U32 UR4, UR10, 0x1f, URZ ;  /* 0x0000001f0a047899 */ /* 0x000fe200080006ff */
[----:B------:R-:W-:Y:S01]  /*7540*/  R2UR UR7, R148 ;  /* 0x00000000940772ca */ /* 0x000fe200000e0000 */
[----:B------:R-:W-:-:S04]  /*7550*/  @!UP2 UIADD3 UR6, UPT, UPT, UR12, URZ, URZ ;  /* 0x000000ff0c06a290 */ /* 0x000fc8000fffe0ff */
[----:B------:R-:W-:-:S05]  /*7560*/  MOV R4, UR4 ;  /* 0x0000000400047c02 */ /* 0x000fca0008000f00 */
[----:B------:R-:W3:Y:S02]  /*7570*/  SYNCS.PHASECHK.TRANS64.TRYWAIT P0, [UR6+0x70], R4 ;  /* 0x00007004ff0075a7 */ /* 0x000ee40008001106 */
[----:B---3--:R-:W-:Y:S05]  /*7580*/  @!P0 BRA `(.L_x_51) ;  /* 0x00000050008c8947 */ /* 0x008fea0003800000 */
.L_x_122:
[----:B------:R-:W4:Y:S01]  /*7590*/  LDTM.x32 R100, tmem[UR7] ;  /* 0x00000007006479ee */ /* 0x000f2200082c0000 */
[----:B------:R-:W-:Y:S01]  /*75a0*/  R2UR UR4, R145 ;  /* 0x00000000910472ca */ /* 0x000fe200000e0000 */
[----:B------:R-:W-:Y:S01]  /*75b0*/  IMAD.MOV.U32 R173, RZ, RZ, 0x3d9df09d ;  /* 0x3d9df09dffad7424 */ /* 0x000fe200078e00ff */
[----:B------:R-:W-:-:S11]  /*75c0*/  R2UR UR7, R149 ;  /* 0x00000000950772ca */ /* 0x000fd600000e0000 */
[----:B------:R-:W5:Y:S01]  /*75d0*/  LDTM.x32 R68, tmem[UR4] ;  /* 0x00000004004479ee */ /* 0x000f6200082c0000 */
[----:B------:R-:W-:Y:S01]  /*75e0*/  R2UR UR4, R156 ;  /* 0x000000009c0472ca */ /* 0x000fe200000e0000 */
[----:B------:R-:W1:Y:S01]  /*75f0*/  LDTM.x32 R36, tmem[UR7] ;  /* 0x00000007002479ee */ /* 0x000e6200082c0000 */
[----:B----4-:R-:W-:Y:S02]  /*7600*/  FMNMX3 R136, R170, R100, R101, !PT ;  /* 0x00000064aa887276 */ /* 0x010fe40007800065 */
[----:B------:R-:W-:Y:S02]  /*7610*/  FMNMX R133, R102, R103, !PT ;  /* 0x0000006766857209 */ /* 0x000fe40007800000 */
[----:B------:R-:W-:-:S07]  /*7620*/  FMNMX R132, R104, R105, !PT ;  /* 0x0000006968847209 */ /* 0x000fce0007800000 */
[----:B-1-3--:R-:W1:Y:S01]  /*7630*/  LDTM.x32 R4, tmem[UR4] ;  /* 0x00000004000479ee */ /* 0x00ae6200082c0000 */
[----:B------:R-:W-:Y:S02]  /*7640*/  FMNMX R161, R106, R107, !PT ;  /* 0x0000006b6aa17209 */ /* 0x000fe40007800000 */
        /* <DEDUP_REMOVED lines=12> */
[----:B-----5:R-:W-:Y:S02]  /*7710*/  FMNMX3 R136, R136, R68, R69, !PT ;  /* 0x0000004488887276 */ /* 0x020fe40007800045 */
        /* <DEDUP_REMOVED lines=31> */
[----:B-1----:R-:W-:Y:S02]  /*7910*/  FMNMX3 R136, R136, R4, R5, !PT ;  /* 0x0000000488887276 */ /* 0x002fe40007800005 */
        /* <DEDUP_REMOVED lines=15> */
[----:B------:R-:W-:Y:S02]  /*7a10*/  FMNMX R133, R136, R133, !PT ;  /* 0x0000008588857209 */ /* 0x000fe40007800000 */
[----:B------:R-:W-:Y:S02]  /*7a20*/  R2UR UR4, R149 ;  /* 0x00000000950472ca */ /* 0x000fe400000e0000 */
[----:B------:R-:W-:-:S04]  /*7a30*/  FMNMX3 R161, R133, R132, R161, !PT ;  /* 0x0000008485a17276 */ /* 0x000fc800078000a1 */
[----:B------:R-:W-:-:S04]  /*7a40*/  FSETP.NEU.AND P0, PT, R161, -INF , PT ;  /* 0xff800000a100780b */ /* 0x000fc80003f0d000 */
[----:B------:R-:W-:Y:S02]  /*7a50*/  FSEL R132, R161, RZ, P0 ;  /* 0x000000ffa1847208 */ /* 0x000fe40000000000 */
[----:B------:R-:W-:-:S03]  /*7a60*/  ELECT P0, URZ, PT ;  /* 0x0000000000ff782f */ /* 0x000fc60003800000 */
[----:B------:R-:W-:-:S04]  /*7a70*/  FADD R158, -R132, R170 ;  /* 0x000000aa849e7221 */ /* 0x000fc80000000100 */
[----:B--2---:R-:W-:-:S05]  /*7a80*/  FMUL R158, R158, UR5 ;  /* 0x000000059e9e7c20 */ /* 0x004fca0008400000 */
[----:B------:R-:W-:Y:S02]  /*7a90*/  FSETP.GE.AND P1, PT, R158, -8, PT ;  /* 0xc10000009e00780b */ /* 0x000fe40003f26000 */
[----:B------:R-:W1:Y:S02]  /*7aa0*/  MUFU.EX2 R158, R158 ;  /* 0x0000009e009e7308 */ /* 0x000e640000000800 */
[----:B------:R-:W-:-:S05]  /*7ab0*/  FSEL R132, R170, R132, P1 ;  /* 0x00000084aa847208 */ /* 0x000fca0000800000 */
[----:B------:R-:W-:-:S04]  /*7ac0*/  FFMA R174, -R132, UR5, RZ ;  /* 0x0000000584ae7c23 */ /* 0x000fc800080001ff */
[--C-:B------:R-:W-:Y:S02]  /*7ad0*/  FFMA2 R80, R80.F32x2.HI_LO, UR5.F32, R174.reuse.F32 ;  /* 0x0000000550507c49 */ /* 0x100fe400092000ae */
[--C-:B------:R-:W-:Y:S02]  /*7ae0*/  FFMA2 R132, R100.F32x2.HI_LO, UR5.F32, R174.reuse.F32 ;  /* 0x0000000564847c49 */ /* 0x100fe400092000ae */
[--C-:B------:R-:W-:Y:S01]  /*7af0*/  FFMA2 R136, R102.F32x2.HI_LO, UR5.F32, R174.reuse.F32 ;  /* 0x0000000566887c49 */ /* 0x100fe200092000ae */
[----:B------:R-:W-:Y:S01]  /*7b00*/  FMNMX R80, R80, -127, !PT ;  /* 0xc2fe000050507809 */ /* 0x000fe20007800000 */
[--C-:B------:R-:W-:Y:S01]  /*7b10*/  FFMA2 R138, R104.F32x2.HI_LO, UR5.F32, R174.reuse.F32 ;  /* 0x00000005688a7c49 */ /* 0x100fe200092000ae */
[----:B------:R-:W-:Y:S01]  /*7b20*/  FMNMX R81, R81, -127, !PT ;  /* 0xc2fe000051517809 */ /* 0x000fe20007800000 */
[--C-:B------:R-:W-:Y:S01]  /*7b30*/  FFMA2 R142, R106.F32x2.HI_LO, UR5.F32, R174.reuse.F32 ;  /* 0x000000056a8e7c49 */ /* 0x100fe200092000ae */
[----:B------:R-:W-:Y:S01]  /*7b40*/  MUFU.EX2 R132, R132 ;  /* 0x0000008400847308 */ /* 0x000fe20000000800 */
[----:B------:R-:W-:-:S02]  /*7b50*/  FFMA2 R146, R108.F32x2.HI_LO, UR5.F32, R174.F32 ;  /* 0x000000056c927c49 */ /* 0x000fc400092000ae */
[----:B------:R-:W-:Y:S02]  /*7b60*/  IMAD.U32 R105, RZ, RZ, UR15 ;  /* 0x0000000fff697e24 */ /* 0x000fe4000f8e00ff */
[--C-:B------:R-:W-:Y:S01]  /*7b70*/  FFMA2 R150, R110.F32x2.HI_LO, UR5.F32, R174.reuse.F32 ;  /* 0x000000056e967c49 */ /* 0x100fe200092000ae */
[----:B-1----:R-:W-:Y:S01]  /*7b80*/  FSEL R172, R158, 1, !P1 ;  /* 0x3f8000009eac7808 */ /* 0x002fe20004800000 */
[--C-:B------:R-:W-:Y:S02]  /*7b90*/  FFMA2 R152, R112.F32x2.HI_LO, UR5.F32, R174.reuse.F32 ;  /* 0x0000000570987c49 */ /* 0x100fe400092000ae */
[----:B------:R-:W-:Y:S02]  /*7ba0*/  IMAD.U32 R108, RZ, RZ, UR13 ;  /* 0x0000000dff6c7e24 */ /* 0x000fe4000f8e00ff */
[--C-:B------:R-:W-:Y:S01]  /*7bb0*/  FFMA2 R154, R114.F32x2.HI_LO, UR5.F32, R174.reuse.F32 ;  /* 0x00000005729a7c49 */ /* 0x100fe200092000ae */
[----:B------:R-:W1:Y:S01]  /*7bc0*/  MUFU.EX2 R133, R133 ;  /* 0x0000008500857308 */ /* 0x000e620000000800 */
[----:B------:R-:W-:Y:S01]  /*7bd0*/  FFMA2 R116, R116.F32x2.HI_LO, UR5.F32, R174.F32 ;  /* 0x0000000574747c49 */ /* 0x000fe200092000ae */
[----:B------:R-:W-:Y:S01]  /*7be0*/  LOP3.LUT R105, R105, 0x7f, R134, 0xf8, !PT ;  /* 0x0000007f69697812 */ /* 0x000fe200078ef886 */
[----:B------:R-:W-:-:S02]  /*7bf0*/  FFMA2 R118, R118.F32x2.HI_LO, UR5.F32, R174.F32 ;  /* 0x0000000576767c49 */ /* 0x000fc400092000ae */
[--C-:B------:R-:W-:Y:S01]  /*7c00*/  FFMA2 R120, R120.F32x2.HI_LO, UR5.F32, R174.reuse.F32 ;  /* 0x0000000578787c49 */ /* 0x100fe200092000ae */
[----:B------:R-:W-:Y:S01]  /*7c10*/  LEA R105, R105, UR12, 0x2 ;  /* 0x0000000c69697c11 */ /* 0x000fe2000f8e10ff */
[--C-:B------:R-:W-:Y:S01]  /*7c20*/  FFMA2 R122, R122.F32x2.HI_LO, UR5.F32, R174.reuse.F32 ;  /* 0x000000057a7a7c49 */ /* 0x100fe200092000ae */
[----:B------:R-:W-:Y:S01]  /*7c30*/  MUFU.EX2 R136, R136 ;  /* 0x0000008800887308 */ /* 0x000fe20000000800 */
[--C-:B------:R-:W-:Y:S02]  /*7c40*/  FFMA2 R124, R124.F32x2.HI_LO, UR5.F32, R174.reuse.F32 ;  /* 0x000000057c7c7c49 */ /* 0x100fe400092000ae */
[--C-:B------:R-:W-:Y:S01]  /*7c50*/  FFMA2 R126, R126.F32x2.HI_LO, UR5.F32, R174.reuse.F32 ;  /* 0x000000057e7e7c49 */ /* 0x100fe200092000ae */
[----:B------:R2:W-:Y:S01]  /*7c60*/  STS [R105+0x13c], R172 ;  /* 0x00013cac69007388 */ /* 0x0005e20000000800 */
[--C-:B------:R-:W-:Y:S02]  /*7c70*/  FFMA2 R128, R128.F32x2.HI_LO, UR5.F32, R174.reuse.F32 ;  /* 0x0000000580807c49 */ /* 0x100fe400092000ae */
[--C-:B------:R-:W-:Y:S01]  /*7c80*/  FFMA2 R130, R130.F32x2.HI_LO, UR5.F32, R174.reuse.F32 ;  /* 0x0000000582827c49 */ /* 0x100fe200092000ae */
[----:B------:R-:W3:Y:S01]  /*7c90*/  MUFU.EX2 R137, R137 ;  /* 0x0000008900897308 */ /* 0x000ee20000000800 */
[----:B------:R-:W-:Y:S01]  /*7ca0*/  FADD2.RM R158, R80.F32x2.HI_LO, 12582912 ;  /* 0x4b400000509e744b */ /* 0x000fe20000204000 */
[----:B-1----:R-:W-:Y:S01]  /*7cb0*/  F2FP.BF16.F32.PACK_AB R100, R133, R132 ;  /* 0x000000848564723e */ /* 0x002fe200000010ff */
[----:B------:R-:W-:-:S02]  /*7cc0*/  FFMA2 R68, R68.F32x2.HI_LO, UR5.F32, R174.F32 ;  /* 0x0000000544447c49 */ /* 0x000fc400092000ae */
[----:B------:R-:W-:Y:S02]  /*7cd0*/  FADD2 R162, R158.F32x2.HI_LO, -12582912 ;  /* 0xcb4000009ea2744b */ /* 0x000fe40000200000 */
[----:B------:R-:W-:Y:S01]  /*7ce0*/  FFMA2 R70, R70.F32x2.HI_LO, UR5.F32, R174.F32 ;  /* 0x0000000546467c49 */ /* 0x000fe200092000ae */
[----:B------:R-:W-:Y:S01]  /*7cf0*/  MUFU.EX2 R138, R138 ;  /* 0x0000008a008a7308 */ /* 0x000fe20000000800 */
[----:B------:R-:W-:Y:S02]  /*7d00*/  FADD2 R162, R80.F32x2.HI_LO, -R162.F32x2.HI_LO ;  /* 0x800000a250a2724b */ /* 0x000fe40000000000 */
[--C-:B------:R-:W-:Y:S02]  /*7d10*/  FFMA2 R80, R82.F32x2.HI_LO, UR5.F32, R174.reuse.F32 ;  /* 0x0000000552507c49 */ /* 0x100fe400092000ae */
[----:B------:R-:W-:Y:S02]  /*7d20*/  FFMA2 R82, R162.F32x2.HI_LO, R173.F32, 0.22756439447402954102 ;  /* 0x3e6906a4a2527449 */ /* 0x000fe400012000ad */
[--C-:B------:R-:W-:Y:S01]  /*7d30*/  FFMA2 R72, R72.F32x2.HI_LO, UR5.F32, R174.reuse.F32 ;  /* 0x0000000548487c49 */ /* 0x100fe200092000ae */
[----:B------:R-:W1:Y:S01]  /*7d40*/  MUFU.EX2 R139, R139 ;  /* 0x0000008b008b7308 */ /* 0x000e620000000800 */
[----:B---3--:R-:W-:Y:S01]  /*7d50*/  F2FP.BF16.F32.PACK_AB R101, R137, R136 ;  /* 0x000000888965723e */ /* 0x008fe200000010ff */
[--C-:B------:R-:W-:Y:S01]  /*7d60*/  FFMA2 R74, R74.F32x2.HI_LO, UR5.F32, R174.reuse.F32 ;  /* 0x000000054a4a7c49 */ /* 0x100fe200092000ae */
[----:B------:R-:W-:Y:S01]  /*7d70*/  FMNMX R80, R80, -127, !PT ;  /* 0xc2fe000050507809 */ /* 0x000fe20007800000 */
[--C-:B------:R-:W-:Y:S01]  /*7d80*/  FFMA2 R76, R76.F32x2.HI_LO, UR5.F32, R174.reuse.F32 ;  /* 0x000000054c4c7c49 */ /* 0x100fe200092000ae */
[----:B------:R-:W-:Y:S01]  /*7d90*/  FMNMX R81, R81, -127, !PT ;  /* 0xc2fe000051517809 */ /* 0x000fe20007800000 */
[----:B------:R-:W-:-:S02]  /*7da0*/  FFMA2 R78, R78.F32x2.HI_LO, UR5.F32, R174.F32 ;  /* 0x000000054e4e7c49 */ /* 0x000fc400092000ae */
[----:B------:R-:W-:Y:S01]  /*7db0*/  MUFU.EX2 R142, R142 ;  /* 0x0000008e008e7308 */ /* 0x000fe20000000800 */
[--C-:B------:R-:W-:Y:S02]  /*7dc0*/  FFMA2 R94, R94.F32x2.HI_LO, UR5.F32, R174.reuse.F32 ;  /* 0x000000055e5e7c49 */ /* 0x100fe400092000ae */
[--C-:B------:R-:W-:Y:S02]  /*7dd0*/  FFMA2 R92, R92.F32x2.HI_LO, UR5.F32, R174.reuse.F32 ;  /* 0x000000055c5c7c49 */ /* 0x100fe400092000ae */
[--C-:B------:R-:W-:Y:S02]  /*7de0*/  FFMA2 R164, R64.F32x2.HI_LO, UR5.F32, R174.reuse.F32 ;  /* 0x0000000540a47c49 */ /* 0x100fe400092000ae */
[--C-:B------:R-:W-:Y:S01]  /*7df0*/  FFMA2 R166, R66.F32x2.HI_LO, UR5.F32, R174.reuse.F32 ;  /* 0x0000000542a67c49 */ /* 0x100fe200092000ae */
[----:B------:R-:W3:Y:S01]  /*7e00*/  MUFU.EX2 R143, R143 ;  /* 0x0000008f008f7308 */ /* 0x000ee20000000800 */
[----:B-1----:R-:W-:Y:S01]  /*7e10*/  F2FP.BF16.F32.PACK_AB R102, R139, R138 ;  /* 0x0000008a8b66723e */ /* 0x002fe200000010ff */
        /* <DEDUP_REMOVED lines=22> */
[----:B------:R-:W2:Y:S01]  /*7f80*/  MUFU.EX2 R151, R151 ;  /* 0x0000009700977308 */ /* 0x000ea20000000800 */
[----:B-1----:R-:W-:Y:S01]  /*7f90*/  F2FP.BF16.F32.PACK_AB R104, R147, R146 ;  /* 0x000000929368723e */ /* 0x002fe200000010ff */
[----:B------:R-:W-:-:S02]  /*7fa0*/  FFMA2 R28, R28.F32x2.HI_LO, UR5.F32, R174.F32 ;  /* 0x000000051c1c7c49 */ /* 0x000fc400092000ae */
[--C-:B------:R-:W-:Y:S02]  /*7fb0*/  FFMA2 R30, R30.F32x2.HI_LO, UR5.F32, R174.reuse.F32 ;  /* 0x000000051e1e7c49 */ /* 0x100fe400092000ae */
[--C-:B------:R-:W-:Y:S02]  /*7fc0*/  FFMA2 R32, R32.F32x2.HI_LO, UR5.F32, R174.reuse.F32 ;  /* 0x0000000520207c49 */ /* 0x100fe400092000ae */
[----:B------:R-:W-:Y:S01]  /*7fd0*/  MUFU.EX2 R152, R152 ;  /* 0x0000009800987308 */ /* 0x000fe20000000800 */
[----:B------:R-:W-:-:S07]  /*7fe0*/  FFMA2 R34, R34.F32x2.HI_LO, UR5.F32, R174.F32 ;  /* 0x0000000522227c49 */ /* 0x000fce00092000ae */
[----:B------:R-:W1:Y:S01]  /*7ff0*/  MUFU.EX2 R153, R153 ;  /* 0x0000009900997308 */ /* 0x000e620000000800 */
[----:B--2---:R-:W-:-:S07]  /*8000*/  F2FP.BF16.F32.PACK_AB R105, R151, R150 ;  /* 0x000000969769723e */ /* 0x004fce00000010ff */
[----:B------:R-:W-:Y:S08]  /*8010*/  MUFU.EX2 R154, R154 ;  /* 0x0000009a009a7308 */ /* 0x000ff00000000800 */
[----:B------:R-:W2:Y:S01]  /*8020*/  MUFU.EX2 R155, R155 ;  /* 0x0000009b009b7308 */ /* 0x000ea20000000800 */
[----:B-1----:R-:W-:-:S07]  /*8030*/  F2FP.BF16.F32.PACK_AB R106, R153, R152 ;  /* 0x00000098996a723e */ /* 0x002fce00000010ff */
[----:B------:R-:W-:Y:S08]  /*8040*/  MUFU.EX2 R116, R116 ;  /* 0x0000007400747308 */ /* 0x000ff00000000800 */
[----:B------:R-:W1:Y:S01]  /*8050*/  MUFU.EX2 R117, R117 ;  /* 0x0000007500757308 */ /* 0x000e620000000800 */
[----:B------:R1:W-:Y:S06]  /*8060*/  BAR.ARV R108, 0x40 ;  /* 0x0001006c0000751d */ /* 0x0003ec0000002000 */
[----:B--2---:R-:W-:Y:S01]  /*8070*/  F2FP.BF16.F32.PACK_AB R107, R155, R154 ;  /* 0x0000009a9b6b723e */ /* 0x004fe200000010ff */
[----:B------:R-:W-:Y:S08]  /*8080*/  MUFU.EX2 R118, R118 ;  /* 0x0000007600767308 */ /* 0x000ff00000000800 */
[----:B------:R-:W2:Y:S08]  /*8090*/  MUFU.EX2 R119, R119 ;  /* 0x0000007700777308 */ /* 0x000eb00000000800 */
[----:B------:R-:W-:Y:S01]  /*80a0*/  MUFU.EX2 R120, R120 ;  /* 0x0000007800787308 */ /* 0x000fe20000000800 */
[----:B-1----:R-:W-:-:S07]  /*80b0*/  F2FP.BF16.F32.PACK_AB R108, R117, R116 ;  /* 0x00000074756c723e */ /* 0x002fce00000010ff */
[----:B------:R-:W1:Y:S01]  /*80c0*/  MUFU.EX2 R121, R121 ;  /* 0x0000007900797308 */ /* 0x000e620000000800 */
[----:B--2---:R-:W-:-:S07]  /*80d0*/  F2FP.BF16.F32.PACK_AB R109, R119, R118 ;  /* 0x00000076776d723e */ /* 0x004fce00000010ff */
[----:B------:R-:W-:Y:S08]  /*80e0*/  MUFU.EX2 R122, R122 ;  /* 0x0000007a007a7308 */ /* 0x000ff00000000800 */
[----:B------:R-:W2:Y:S01]  /*80f0*/  MUFU.EX2 R123, R123 ;  /* 0x0000007b007b7308 */ /* 0x000ea20000000800 */
[----:B-1----:R-:W-:-:S07]  /*8100*/  F2FP.BF16.F32.PACK_AB R110, R121, R120 ;  /* 0x00000078796e723e */ /* 0x002fce00000010ff */
[----:B------:R-:W-:Y:S08]  /*8110*/  MUFU.EX2 R124, R124 ;  /* 0x0000007c007c7308 */ /* 0x000ff00000000800 */
        /* <DEDUP_REMOVED lines=13> */
[----:B--2---:R-:W-:-:S04]  /*81f0*/  F2FP.BF16.F32.PACK_AB R115, R131, R130 ;  /* 0x000000828373723e */ /* 0x004fc800000010ff */
[----:B------:R2:W-:Y:S01]  /*8200*/  STTM.x16 tmem[UR4], R100 ;  /* 0x00000064000079ed */ /* 0x0005e20008240004 */
[----:B------:R-:W-:Y:S02]  /*8210*/  R2UR UR4, R157 ;  /* 0x000000009d0472ca */ /* 0x000fe400000e0000 */
[----:B------:R-:W-:Y:S08]  /*8220*/  MUFU.EX2 R70, R70 ;  /* 0x0000004600467308 */ /* 0x000ff00000000800 */
[----:B------:R-:W3:Y:S08]  /*8230*/  MUFU.EX2 R71, R71 ;  /* 0x0000004700477308 */ /* 0x000ef00000000800 */
[----:B------:R-:W-:Y:S08]  /*8240*/  MUFU.EX2 R72, R72 ;  /* 0x0000004800487308 */ /* 0x000ff00000000800 */
[----:B------:R-:W4:Y:S08]  /*8250*/  MUFU.EX2 R73, R73 ;  /* 0x0000004900497308 */ /* 0x000f300000000800 */
[----:B------:R-:W-:Y:S08]  /*8260*/  MUFU.EX2 R74, R74 ;  /* 0x0000004a004a7308 */ /* 0x000ff00000000800 */
[----:B------:R-:W5:Y:S08]  /*8270*/  MUFU.EX2 R75, R75 ;  /* 0x0000004b004b7308 */ /* 0x000f700000000800 */
[----:B------:R-:W-:Y:S01]  /*8280*/  MUFU.EX2 R76, R76 ;  /* 0x0000004c004c7308 */ /* 0x000fe20000000800 */
[----:B--2---:R-:W-:-:S02]  /*8290*/  FADD2.RM R102, R80.F32x2.HI_LO, 12582912 ;  /* 0x4b4000005066744b */ /* 0x004fc40000204000 */
[----:B------:R-:W-:Y:S02]  /*82a0*/  FFMA2 R100, R82.F32x2.HI_LO, R162.F32x2.HI_LO, 0.69514614343643188477 ;  /* 0x3f31f51952647449 */ /* 0x000fe400002000a2 */
[----:B------:R-:W-:Y:S02]  /*82b0*/  FADD2 R104, R102.F32x2.HI_LO, -12582912 ;  /* 0xcb4000006668744b */ /* 0x000fe40000200000 */
[----:B------:R-:W-:Y:S01]  /*82c0*/  FFMA2 R82, R98.F32x2.HI_LO, UR5.F32, R174.F32 ;  /* 0x0000000562527c49 */ /* 0x000fe200092000ae */
[----:B------:R-:W2:Y:S01]  /*82d0*/  MUFU.EX2 R77, R77 ;  /* 0x0000004d004d7308 */ /* 0x000ea20000000800 */
[----:B------:R-:W-:Y:S02]  /*82e0*/  FADD2 R104, R80.F32x2.HI_LO, -R104.F32x2.HI_LO ;  /* 0x800000685068724b */ /* 0x000fe40000000000 */
[----:B------:R-:W-:Y:S01]  /*82f0*/  FFMA2 R114, R90.F32x2.HI_LO, UR5.F32, R174.F32 ;  /* 0x000000055a727c49 */ /* 0x000fe200092000ae */
[----:B------:R-:W-:Y:S01]  /*8300*/  FMNMX R82, R82, -127, !PT ;  /* 0xc2fe000052527809 */ /* 0x000fe20007800000 */
[----:B------:R-:W-:Y:S01]  /*8310*/  FFMA2 R80, R104.F32x2.HI_LO, R173.F32, 0.22756439447402954102 ;  /* 0x3e6906a468507449 */ /* 0x000fe200012000ad */
[----:B------:R-:W-:Y:S01]  /*8320*/  FMNMX R83, R83, -127, !PT ;  /* 0xc2fe000053537809 */ /* 0x000fe20007800000 */
[----:B------:R-:W-:Y:S01]  /*8330*/  FFMA2 R100, R100.F32x2.HI_LO, R162.F32x2.HI_LO, 1 ;  /* 0x3f80000064647449 */ /* 0x000fe200002000a2 */
[----:B------:R-:W-:Y:S01]  /*8340*/  MUFU.EX2 R78, R78 ;  /* 0x0000004e004e7308 */ /* 0x000fe20000000800 */
[----:B------:R-:W-:-:S02]  /*8350*/  FFMA2 R80, R80.F32x2.HI_LO, R104.F32x2.HI_LO, 0.69514614343643188477 ;  /* 0x3f31f51950507449 */ /* 0x000fc40000200068 */
[----:B------:R-:W-:Y:S02]  /*8360*/  FADD2.RM R98, R82.F32x2.HI_LO, 12582912 ;  /* 0x4b4000005262744b */ /* 0x000fe40000204000 */
[----:B------:R-:W-:Y:S02]  /*8370*/  IMAD R100, R158, 0x800000, R100 ;  /* 0x008000009e647824 */ /* 0x000fe400078e0264 */
[----:B------:R-:W-:Y:S02]  /*8380*/  FFMA2 R104, R80.F32x2.HI_LO, R104.F32x2.HI_LO, 1 ;  /* 0x3f80000050687449 */ /* 0x000fe40000200068 */
[----:B------:R-:W-:Y:S02]  /*8390*/  IMAD R101, R159, 0x800000, R101 ;  /* 0x008000009f657824 */ /* 0x000fe400078e0265 */
[----:B------:R-:W-:Y:S01]  /*83a0*/  FFMA2 R80, R96.F32x2.HI_LO, UR5.F32, R174.F32 ;  /* 0x0000000560507c49 */ /* 0x000fe200092000ae */
[----:B------:R-:W1:Y:S01]  /*83b0*/  MUFU.EX2 R79, R79 ;  /* 0x0000004f004f7308 */ /* 0x000e620000000800 */
[----:B------:R-:W-:-:S02]  /*83c0*/  FADD2 R108, R98.F32x2.HI_LO, -12582912 ;  /* 0xcb400000626c744b */ /* 0x000fc40000200000 */
[----:B------:R-:W-:Y:S02]  /*83d0*/  IMAD R104, R102, 0x800000, R104 ;  /* 0x0080000066687824 */ /* 0x000fe400078e0268 */
[----:B------:R-:W-:Y:S01]  /*83e0*/  FFMA2 R90, R52.F32x2.HI_LO, UR5.F32, R174.F32 ;  /* 0x00000005345a7c49 */ /* 0x000fe200092000ae */
[----:B------:R-:W-:Y:S01]  /*83f0*/  FMNMX R80, R80, -127, !PT ;  /* 0xc2fe000050507809 */ /* 0x000fe20007800000 */
[----:B------:R-:W-:Y:S01]  /*8400*/  FADD2 R108, R82.F32x2.HI_LO, -R108.F32x2.HI_LO ;  /* 0x8000006c526c724b */ /* 0x000fe20000000000 */
[----:B------:R-:W-:Y:S01]  /*8410*/  FMNMX R81, R81, -127, !PT ;  /* 0xc2fe000051517809 */ /* 0x000fe20007800000 */
[--C-:B------:R-:W-:Y:S01]  /*8420*/  FFMA2 R82, R86.F32x2.HI_LO, UR5.F32, R174.reuse.F32 ;  /* 0x0000000556527c49 */ /* 0x100fe200092000ae */
[----:B------:R-:W-:Y:S01]  /*8430*/  MUFU.EX2 R94, R94 ;  /* 0x0000005e005e7308 */ /* 0x000fe20000000800 */
[----:B------:R-:W-:Y:S02]  /*8440*/  FFMA2 R86, R36.F32x2.HI_LO, UR5.F32, R174.F32 ;  /* 0x0000000524567c49 */ /* 0x000fe400092000ae */
[----:B------:R-:W-:-:S02]  /*8450*/  IMAD R105, R103, 0x800000, R105 ;  /* 0x0080000067697824 */ /* 0x000fc400078e0269 */
[----:B------:R-:W-:Y:S02]  /*8460*/  FADD2.RM R96, R80.F32x2.HI_LO, 12582912 ;  /* 0x4b4000005060744b */ /* 0x000fe40000204000 */
[----:B------:R-:W-:Y:S02]  /*8470*/  IMAD.MOV.U32 R102, RZ, RZ, 0x1 ;  /* 0x00000001ff667424 */ /* 0x000fe400078e00ff */
[--C-:B------:R-:W-:Y:S02]  /*8480*/  FFMA2 R110, R54.F32x2.HI_LO, UR5.F32, R174.reuse.F32 ;  /* 0x00000005366e7c49 */ /* 0x100fe400092000ae */
[----:B------:R-:W-:Y:S01]  /*8490*/  FADD2 R106, R96.F32x2.HI_LO, -12582912 ;  /* 0xcb400000606a744b */ /* 0x000fe20000200000 */
[----:B------:R-:W-:Y:S01]  /*84a0*/  MUFU.EX2 R82, R82 ;  /* 0x0000005200527308 */ /* 0x000fe20000000800 */
[----:B------:R-:W-:Y:S02]  /*84b0*/  FFMA2 R112, R58.F32x2.HI_LO, UR5.F32, R174.F32 ;  /* 0x000000053a707c49 */ /* 0x000fe400092000ae */
[----:B------:R-:W-:-:S02]  /*84c0*/  FADD2 R106, R80.F32x2.HI_LO, -R106.F32x2.HI_LO ;  /* 0x8000006a506a724b */ /* 0x000fc40000000000 */
[--C-:B------:R-:W-:Y:S02]  /*84d0*/  FFMA2 R162, R62.F32x2.HI_LO, UR5.F32, R174.reuse.F32 ;  /* 0x000000053ea27c49 */ /* 0x100fe400092000ae */
[----:B------:R-:W-:Y:S01]  /*84e0*/  FFMA2 R80, R106.F32x2.HI_LO, R173.F32, 0.22756439447402954102 ;  /* 0x3e6906a46a507449 */ /* 0x000fe200012000ad */
[----:B------:R-:W2:Y:S01]  /*84f0*/  MUFU.EX2 R83, R83 ;  /* 0x0000005300537308 */ /* 0x000ea20000000800 */
[--C-:B------:R-:W-:Y:S01]  /*8500*/  FFMA2 R52, R4.F32x2.HI_LO, UR5.F32, R174.reuse.F32 ;  /* 0x0000000504347c49 */ /* 0x100fe200092000ae */
[----:B-1----:R-:W-:Y:S01]  /*8510*/  F2FP.BF16.F32.PACK_AB R4, R69, R68 ;  /* 0x000000444504723e */ /* 0x002fe200000010ff */
[----:B------:R-:W-:Y:S01]  /*8520*/  FFMA2 R80, R80.F32x2.HI_LO, R106.F32x2.HI_LO, 0.69514614343643188477 ;  /* 0x3f31f51950507449 */ /* 0x000fe2000020006a */
[----:B---3--:R-:W-:Y:S01]  /*8530*/  F2FP.BF16.F32.PACK_AB R5, R71, R70 ;  /* 0x000000464705723e */ /* 0x008fe200000010ff */
[--C-:B------:R-:W-:Y:S01]  /*8540*/  FFMA2 R54, R6.F32x2.HI_LO, UR5.F32, R174.reuse.F32 ;  /* 0x0000000506367c49 */ /* 0x100fe200092000ae */
[----:B----4-:R-:W-:Y:S01]  /*8550*/  F2FP.BF16.F32.PACK_AB R6, R73, R72 ;  /* 0x000000484906723e */ /* 0x010fe200000010ff */
[----:B------:R-:W-:Y:S01]  /*8560*/  FFMA2 R106, R80.F32x2.HI_LO, R106.F32x2.HI_LO, 1 ;  /* 0x3f800000506a7449 */ /* 0x000fe2000020006a */
[----:B------:R-:W-:Y:S01]  /*8570*/  MUFU.EX2 R36, R114 ;  /* 0x0000007200247308 */ /* 0x000fe20000000800 */
[----:B------:R-:W-:Y:S01]  /*8580*/  FFMA2 R80, R84.F32x2.HI_LO, UR5.F32, R174.F32 ;  /* 0x0000000554507c49 */ /* 0x000fe200092000ae */
[----:B-----5:R-:W-:Y:S01]  /*8590*/  F2FP.BF16.F32.PACK_AB R7, R75, R74 ;  /* 0x0000004a4b07723e */ /* 0x020fe200000010ff */
[----:B------:R-:W-:-:S02]  /*85a0*/  FFMA2 R84, R108.F32x2.HI_LO, R173.F32, 0.22756439447402954102 ;  /* 0x3e6906a46c547449 */ /* 0x000fc400012000ad */
[----:B------:R-:W-:Y:S02]  /*85b0*/  IMAD R106, R96, 0x800000, R106 ;  /* 0x00800000606a7824 */ /* 0x000fe400078e026a */
[--C-:B------:R-:W-:Y:S02]  /*85c0*/  FFMA2 R58, R8.F32x2.HI_LO, UR5.F32, R174.reuse.F32 ;  /* 0x00000005083a7c49 */ /* 0x100fe400092000ae */
[----:B------:R-:W-:Y:S02]  /*85d0*/  IMAD R107, R97, 0x800000, R107 ;  /* 0x00800000616b7824 */ /* 0x000fe400078e026b */
[----:B------:R-:W-:Y:S01]  /*85e0*/  FFMA2 R84, R84.F32x2.HI_LO, R108.F32x2.HI_LO, 0.69514614343643188477 ;  /* 0x3f31f51954547449 */ /* 0x000fe2000020006c */
[----:B------:R-:W-:Y:S01]  /*85f0*/  MUFU.EX2 R80, R80 ;  /* 0x0000005000507308 */ /* 0x000fe20000000800 */
[--C-:B------:R-:W-:Y:S01]  /*8600*/  FFMA2 R62, R12.F32x2.HI_LO, UR5.F32, R174.reuse.F32 ;  /* 0x000000050c3e7c49 */ /* 0x100fe200092000ae */
[----:B--2---:R-:W-:Y:S01]  /*8610*/  F2FP.BF16.F32.PACK_AB R8, R77, R76 ;  /* 0x0000004c4d08723e */ /* 0x004fe200000010ff */
[----:B------:R-:W-:Y:S01]  /*8620*/  FFMA2 R108, R84.F32x2.HI_LO, R108.F32x2.HI_LO, 1 ;  /* 0x3f800000546c7449 */ /* 0x000fe2000020006c */
[----:B------:R-:W-:Y:S01]  /*8630*/  F2FP.BF16.F32.PACK_AB R9, R79, R78 ;  /* 0x0000004e4f09723e */ /* 0x000fe200000010ff */
[--C-:B------:R-:W-:Y:S01]  /*8640*/  FFMA2 R84, R88.F32x2.HI_LO, UR5.F32, R174.reuse.F32 ;  /* 0x0000000558547c49 */ /* 0x100fe200092000ae */
[----:B------:R-:W-:Y:S01]  /*8650*/  F2FP.BF16.F32.PACK_AB R13, R83, R82 ;  /* 0x00000052530d723e */ /* 0x000fe200000010ff */
[----:B------:R-:W-:Y:S01]  /*8660*/  FFMA2 R88, R44.F32x2.HI_LO, UR5.F32, R174.F32 ;  /* 0x000000052c587c49 */ /* 0x000fe200092000ae */
[----:B------:R-:W1:Y:S01]  /*8670*/  MUFU.EX2 R81, R81 ;  /* 0x0000005100517308 */ /* 0x000e620000000800 */
[----:B------:R-:W-:Y:S01]  /*8680*/  IMAD R108, R98, 0x800000, R108 ;  /* 0x00800000626c7824 */ /* 0x000fe200078e026c */
[----:B------:R-:W-:Y:S01]  /*8690*/  F2FP.BF16.F32.PACK_AB R18, R107, R106 ;  /* 0x0000006a6b12723e */ /* 0x000fe200000010ff */
[----:B------:R-:W-:-:S02]  /*86a0*/  IMAD R109, R99, 0x800000, R109 ;  /* 0x00800000636d7824 */ /* 0x000fc400078e026d */
[----:B------:R-:W-:-:S03]  /*86b0*/  FADD2.RM R96, R164.F32x2.HI_LO, 12582912 ;  /* 0x4b400000a460744b */ /* 0x000fc60000204000 */
[----:B------:R-:W-:Y:S01]  /*86c0*/  MUFU.EX2 R84, R84 ;  /* 0x0000005400547308 */ /* 0x000fe20000000800 */
[----:B------:R-:W-:-:S07]  /*86d0*/  F2FP.BF16.F32.PACK_AB R19, R109, R108 ;  /* 0x0000006c6d13723e */ /* 0x000fce00000010ff */
[----:B------:R-:W2:Y:S01]  /*86e0*/  MUFU.EX2 R85, R85 ;  /* 0x0000005500557308 */ /* 0x000ea20000000800 */
[----:B-1----:R-:W-:-:S07]  /*86f0*/  F2FP.BF16.F32.PACK_AB R12, R81, R80 ;  /* 0x00000050510c723e */ /* 0x002fce00000010ff */
[----:B------:R1:W3:Y:S08]  /*8700*/  MUFU.EX2 R37, R115 ;  /* 0x0000007300257308 */ /* 0x0002f00000000800 */
[----:B------:R-:W-:Y:S01]  /*8710*/  MUFU.EX2 R44, R92 ;  /* 0x0000005c002c7308 */ /* 0x000fe20000000800 */
[----:B--2---:R-:W-:-:S07]  /*8720*/  F2FP.BF16.F32.PACK_AB R14, R85, R84 ;  /* 0x00000054550e723e */ /* 0x004fce00000010ff */
[----:B------:R-:W2:Y:S01]  /*8730*/  MUFU.EX2 R45, R93 ;  /* 0x0000005d002d7308 */ /* 0x000ea20000000800 */
[--C-:B-1----:R-:W-:Y:S01]  /*8740*/  FFMA2 R114, R60.F32x2.HI_LO, UR5.F32, R174.reuse.F32 ;  /* 0x000000053c727c49 */ /* 0x102fe200092000ae */
[----:B---3--:R-:W-:Y:S01]  /*8750*/  F2FP.BF16.F32.PACK_AB R15, R37, R36 ;  /* 0x00000024250f723e */ /* 0x008fe200000010ff */
[----:B------:R-:W-:Y:S01]  /*8760*/  FFMA2 R60, R10.F32x2.HI_LO, UR5.F32, R174.F32 ;  /* 0x000000050a3c7c49 */ /* 0x000fe200092000ae */
[----:B------:R-:W-:Y:S02]  /*8770*/  F2FP.BF16.F32.PACK_AB R10, R101, R100 ;  /* 0x00000064650a723e */ /* 0x000fe400000010ff */
[----:B------:R-:W-:Y:S02]  /*8780*/  F2FP.BF16.F32.PACK_AB R11, R105, R104 ;  /* 0x00000068690b723e */ /* 0x000fe400000010ff */
[----:B------:R-:W1:Y:S08]  /*8790*/  MUFU.EX2 R95, R95 ;  /* 0x0000005f005f7308 */ /* 0x000e700000000800 */
[----:B------:R-:W-:Y:S01]  /*87a0*/  MUFU.EX2 R86, R86 ;  /* 0x0000005600567308 */ /* 0x000fe20000000800 */
[----:B--2---:R-:W-:-:S07]  /*87b0*/  F2FP.BF16.F32.PACK_AB R16, R45, R44 ;  /* 0x0000002c2d10723e */ /* 0x004fce00000010ff */
[----:B------:R-:W2:Y:S01]  /*87c0*/  MUFU.EX2 R87, R87 ;  /* 0x0000005700577308 */ /* 0x000ea20000000800 */
[----:B-1----:R-:W-:-:S04]  /*87d0*/  F2FP.BF16.F32.PACK_AB R17, R95, R94 ;  /* 0x0000005e5f11723e */ /* 0x002fc800000010ff */
        /* <DEDUP_REMOVED lines=9> */
[----:B-1----:R-:W-:-:S02]  /*8870*/  FMNMX R6, R48, -127, !PT ;  /* 0xc2fe000030067809 */ /* 0x002fc40007800000 */
[----:B------:R-:W-:Y:S01]  /*8880*/  FMNMX R7, R49, -127, !PT ;  /* 0xc2fe000031077809 */ /* 0x000fe20007800000 */
[----:B------:R-:W-:-:S04]  /*8890*/  FADD2.RM R48, R50.F32x2.HI_LO, 12582912 ;  /* 0x4b4000003230744b */ /* 0x000fc80000204000 */
[----:B------:R-:W-:Y:S01]  /*88a0*/  MUFU.EX2 R89, R89 ;  /* 0x0000005900597308 */ /* 0x000fe20000000800 */
[----:B------:R-:W-:-:S04]  /*88b0*/  FADD2.RM R4, R6.F32x2.HI_LO, 12582912 ;  /* 0x4b4000000604744b */ /* 0x000fc80000204000 */
[----:B------:R-:W-:-:S03]  /*88c0*/  FADD2 R8, R4.F32x2.HI_LO, -12582912 ;  /* 0xcb4000000408744b */ /* 0x000fc60000200000 */
[----:B------:R-:W-:Y:S01]  /*88d0*/  MUFU.EX2 R46, R46 ;  /* 0x0000002e002e7308 */ /* 0x000fe20000000800 */
[----:B------:R-:W-:Y:S02]  /*88e0*/  FADD2 R8, R6.F32x2.HI_LO, -R8.F32x2.HI_LO ;  /* 0x800000080608724b */ /* 0x000fe40000000000 */
[----:B------:R-:W-:Y:S02]  /*88f0*/  FADD2 R6, R48.F32x2.HI_LO, -12582912 ;  /* 0xcb4000003006744b */ /* 0x000fe40000200000 */
[----:B------:R-:W-:Y:S02]  /*8900*/  FFMA2 R10, R8.F32x2.HI_LO, R173.F32, 0.22756439447402954102 ;  /* 0x3e6906a4080a7449 */ /* 0x000fe400012000ad */
[----:B------:R-:W-:Y:S01]  /*8910*/  FADD2 R6, R50.F32x2.HI_LO, -R6.F32x2.HI_LO ;  /* 0x800000063206724b */ /* 0x000fe20000000000 */
[----:B------:R-:W-:Y:S01]  /*8920*/  MUFU.EX2 R47, R47 ;  /* 0x0000002f002f7308 */ /* 0x000fe20000000800 */
[----:B------:R-:W-:-:S04]  /*8930*/  FFMA2 R10, R10.F32x2.HI_LO, R8.F32x2.HI_LO, 0.69514614343643188477 ;  /* 0x3f31f5190a0a7449 */ /* 0x000fc80000200008 */
[----:B------:R-:W-:Y:S02]  /*8940*/  FFMA2 R50, R10.F32x2.HI_LO, R8.F32x2.HI_LO, 1 ;  /* 0x3f8000000a327449 */ /* 0x000fe40000200008 */
[----:B------:R-:W-:Y:S01]  /*8950*/  FFMA2 R8, R6.F32x2.HI_LO, R173.F32, 0.22756439447402954102 ;  /* 0x3e6906a406087449 */ /* 0x000fe200012000ad */
[----:B------:R-:W-:Y:S01]  /*8960*/  MUFU.EX2 R90, R90 ;  /* 0x0000005a005a7308 */ /* 0x000fe20000000800 */
[----:B------:R-:W-:Y:S02]  /*8970*/  FADD2 R10, R96.F32x2.HI_LO, -12582912 ;  /* 0xcb400000600a744b */ /* 0x000fe40000200000 */
[----:B------:R-:W-:Y:S02]  /*8980*/  IMAD R50, R4, 0x800000, R50 ;  /* 0x0080000004327824 */ /* 0x000fe400078e0232 */
[----:B------:R-:W-:Y:S02]  /*8990*/  FFMA2 R8, R8.F32x2.HI_LO, R6.F32x2.HI_LO, 0.69514614343643188477 ;  /* 0x3f31f51908087449 */ /* 0x000fe40000200006 */
[----:B------:R-:W-:-:S02]  /*89a0*/  IMAD R51, R5, 0x800000, R51 ;  /* 0x0080000005337824 */ /* 0x000fc400078e0233 */
[----:B------:R-:W-:Y:S01]  /*89b0*/  FADD2 R10, R164.F32x2.HI_LO, -R10.F32x2.HI_LO ;  /* 0x8000000aa40a724b */ /* 0x000fe20000000000 */
[----:B--2---:R-:W-:Y:S01]  /*89c0*/  F2FP.BF16.F32.PACK_AB R4, R87, R86 ;  /* 0x000000565704723e */ /* 0x004fe200000010ff */
[----:B------:R-:W-:Y:S01]  /*89d0*/  FFMA2 R6, R8.F32x2.HI_LO, R6.F32x2.HI_LO, 1 ;  /* 0x3f80000008067449 */ /* 0x000fe20000200006 */
[----:B------:R-:W-:Y:S01]  /*89e0*/  FMNMX R8, R166, -127, !PT ;  /* 0xc2fe0000a6087809 */ /* 0x000fe20007800000 */
[----:B------:R-:W1:Y:S01]  /*89f0*/  MUFU.EX2 R91, R91 ;  /* 0x0000005b005b7308 */ /* 0x000e620000000800 */
[----:B------:R-:W-:Y:S01]  /*8a00*/  FMNMX R9, R167, -127, !PT ;  /* 0xc2fe0000a7097809 */ /* 0x000fe20007800000 */
[----:B------:R-:W-:Y:S01]  /*8a10*/  IMAD R48, R48, 0x800000, R6 ;  /* 0x0080000030307824 */ /* 0x000fe200078e0206 */
[----:B---3--:R-:W-:Y:S01]  /*8a20*/  F2FP.BF16.F32.PACK_AB R5, R39, R38 ;  /* 0x000000262705723e */ /* 0x008fe200000010ff */
[----:B------:R-:W-:Y:S01]  /*8a30*/  IMAD R49, R49, 0x800000, R7 ;  /* 0x0080000031317824 */ /* 0x000fe200078e0207 */
[----:B----4-:R-:W-:Y:S01]  /*8a40*/  F2FP.BF16.F32.PACK_AB R6, R41, R40 ;  /* 0x000000282906723e */ /* 0x010fe200000010ff */
[----:B------:R-:W-:Y:S01]  /*8a50*/  FADD2.RM R92, R8.F32x2.HI_LO, 12582912 ;  /* 0x4b400000085c744b */ /* 0x000fe20000204000 */
[----:B-----5:R-:W-:Y:S01]  /*8a60*/  F2FP.BF16.F32.PACK_AB R7, R43, R42 ;  /* 0x0000002a2b07723e */ /* 0x020fe200000010ff */
[----:B------:R-:W-:Y:S01]  /*8a70*/  MUFU.EX2 R110, R110 ;  /* 0x0000006e006e7308 */ /* 0x000fe20000000800 */
[----:B------:R-:W-:Y:S01]  /*8a80*/  FSEL R164, R170, R161, P1 ;  /* 0x000000a1aaa47208 */ /* 0x000fe20000800000 */
[----:B------:R-:W-:-:S04]  /*8a90*/  FADD2 R12, R92.F32x2.HI_LO, -12582912 ;  /* 0xcb4000005c0c744b */ /* 0x000fc80000200000 */
[----:B------:R-:W-:Y:S02]  /*8aa0*/  FADD2 R8, R8.F32x2.HI_LO, -R12.F32x2.HI_LO ;  /* 0x8000000c0808724b */ /* 0x000fe40000000000 */
[----:B------:R-:W-:Y:S01]  /*8ab0*/  FFMA2 R12, R10.F32x2.HI_LO, R173.F32, 0.22756439447402954102 ;  /* 0x3e6906a40a0c7449 */ /* 0x000fe200012000ad */
[----:B------:R-:W2:Y:S03]  /*8ac0*/  MUFU.EX2 R111, R111 ;  /* 0x0000006f006f7308 */ /* 0x000ea60000000800 */
[----:B------:R-:W-:-:S04]  /*8ad0*/  FFMA2 R12, R12.F32x2.HI_LO, R10.F32x2.HI_LO, 0.69514614343643188477 ;  /* 0x3f31f5190c0c7449 */ /* 0x000fc8000020000a */
[----:B------:R-:W-:Y:S01]  /*8ae0*/  FFMA2 R10, R12.F32x2.HI_LO, R10.F32x2.HI_LO, 1 ;  /* 0x3f8000000c0a7449 */ /* 0x000fe2000020000a */
[----:B------:R-:W-:Y:S01]  /*8af0*/  MUFU.EX2 R56, R56 ;  /* 0x0000003800387308 */ /* 0x000fe20000000800 */
[----:B------:R-:W-:Y:S02]  /*8b00*/  FFMA2 R12, R8.F32x2.HI_LO, R173.F32, 0.22756439447402954102 ;  /* 0x3e6906a4080c7449 */ /* 0x000fe400012000ad */
[----:B------:R-:W-:Y:S01]  /*8b10*/  IMAD R96, R96, 0x800000, R10 ;  /* 0x0080000060607824 */ /* 0x000fe200078e020a */
[----:B------:R-:W-:Y:S01]  /*8b20*/  F2FP.BF16.F32.PACK_AB R10, R51, R50 ;  /* 0x00000032330a723e */ /* 0x000fe200000010ff */
[----:B------:R-:W-:Y:S02]  /*8b30*/  FFMA2 R12, R12.F32x2.HI_LO, R8.F32x2.HI_LO, 0.69514614343643188477 ;  /* 0x3f31f5190c0c7449 */ /* 0x000fe40000200008 */
[----:B------:R-:W-:Y:S01]  /*8b40*/  IMAD R97, R97, 0x800000, R11 ;  /* 0x0080000061617824 */ /* 0x000fe200078e020b */
[----:B------:R-:W-:Y:S01]  /*8b50*/  F2FP.BF16.F32.PACK_AB R11, R49, R48 ;  /* 0x00000030310b723e */ /* 0x000fe200000010ff */
[----:B------:R-:W3:Y:S01]  /*8b60*/  MUFU.EX2 R57, R57 ;  /* 0x0000003900397308 */ /* 0x000ee20000000800 */
[----:B------:R-:W-:Y:S01]  /*8b70*/  FFMA2 R8, R12.F32x2.HI_LO, R8.F32x2.HI_LO, 1 ;  /* 0x3f8000000c087449 */ /* 0x000fe20000200008 */
[----:B-1----:R-:W-:-:S02]  /*8b80*/  F2FP.BF16.F32.PACK_AB R12, R91, R90 ;  /* 0x0000005a5b0c723e */ /* 0x002fc400000010ff */
[----:B--2---:R-:W-:Y:S01]  /*8b90*/  F2FP.BF16.F32.PACK_AB R13, R111, R110 ;  /* 0x0000006e6f0d723e */ /* 0x004fe200000010ff */
[----:B------:R-:W-:Y:S01]  /*8ba0*/  IMAD R92, R92, 0x800000, R8 ;  /* 0x008000005c5c7824 */ /* 0x000fe200078e0208 */
[----:B------:R-:W-:Y:S01]  /*8bb0*/  F2FP.BF16.F32.PACK_AB R8, R89, R88 ;  /* 0x000000585908723e */ /* 0x000fe200000010ff */
[----:B------:R-:W-:Y:S01]  /*8bc0*/  IMAD R93, R93, 0x800000, R9 ;  /* 0x008000005d5d7824 */ /* 0x000fe200078e0209 */
[----:B------:R-:W-:Y:S01]  /*8bd0*/  MUFU.EX2 R112, R112 ;  /* 0x0000007000707308 */ /* 0x000fe20000000800 */
[----:B------:R-:W-:Y:S02]  /*8be0*/  F2FP.BF16.F32.PACK_AB R9, R47, R46 ;  /* 0x0000002e2f09723e */ /* 0x000fe400000010ff */
[----:B------:R-:W-:Y:S02]  /*8bf0*/  F2FP.BF16.F32.PACK_AB R18, R97, R96 ;  /* 0x000000606112723e */ /* 0x000fe400000010ff */
[----:B------:R-:W-:-:S03]  /*8c00*/  F2FP.BF16.F32.PACK_AB R19, R93, R92 ;  /* 0x0000005c5d13723e */ /* 0x000fc600000010ff */
[----:B------:R-:W1:Y:S01]  /*8c10*/  MUFU.EX2 R113, R113 ;  /* 0x0000007100717308 */ /* 0x000e620000000800 */
[----:B---3--:R-:W-:-:S07]  /*8c20*/  F2FP.BF16.F32.PACK_AB R14, R57, R56 ;  /* 0x00000038390e723e */ /* 0x008fce00000010ff */
        /* <DEDUP_REMOVED lines=8> */
[----:B-1----:R-:W-:-:S04]  /*8cb0*/  F2FP.BF16.F32.PACK_AB R17, R163, R162 ;  /* 0x000000a2a311723e */ /* 0x002fc800000010ff */
[----:B------:R2:W-:Y:S01]  /*8cc0*/  STTM.x16 tmem[UR4], R4 ;  /* 0x00000004000079ed */ /* 0x0005e20008240004 */
[----:B------:R-:W-:Y:S01]  /*8cd0*/  R2UR UR4, R160 ;  /* 0x00000000a00472ca */ /* 0x000fe200000e0000 */
[----:B------:R-:W1:Y:S01]  /*8ce0*/  FENCE.VIEW.ASYNC.T ;  /* 0x00000000000073c6 */ /* 0x000e620000000200 */
[----:B------:R-:W-:Y:S01]  /*8cf0*/  MUFU.EX2 R54, R54 ;  /* 0x0000003600367308 */ /* 0x000fe20000000800 */
[----:B-1----:R1:W-:Y:S07]  /*8d00*/  SYNCS.ARRIVE.TRANS64.ART0 RZ, [UR6+0x80], R102 ;  /* 0x00008066ffff79a7 */ /* 0x0023ee0008500006 */
[----:B------:R-:W3:Y:S08]  /*8d10*/  MUFU.EX2 R55, R55 ;  /* 0x0000003700377308 */ /* 0x000ef00000000800 */
[----:B------:R-:W-:Y:S08]  /*8d20*/  MUFU.EX2 R58, R58 ;  /* 0x0000003a003a7308 */ /* 0x000ff00000000800 */
[----:B------:R-:W4:Y:S08]  /*8d30*/  MUFU.EX2 R59, R59 ;  /* 0x0000003b003b7308 */ /* 0x000f300000000800 */
[----:B------:R-:W-:Y:S08]  /*8d40*/  MUFU.EX2 R60, R60 ;  /* 0x0000003c003c7308 */ /* 0x000ff00000000800 */
[----:B------:R-:W5:Y:S08]  /*8d50*/  MUFU.EX2 R61, R61 ;  /* 0x0000003d003d7308 */ /* 0x000f700000000800 */
[----:B------:R-:W-:Y:S01]  /*8d60*/  MUFU.EX2 R62, R62 ;  /* 0x0000003e003e7308 */ /* 0x000fe20000000800 */
[----:B--2---:R-:W-:-:S02]  /*8d70*/  F2FP.BF16.F32.PACK_AB R4, R53, R52 ;  /* 0x000000343504723e */ /* 0x004fc400000010ff */
[----:B---3--:R-:W-:Y:S02]  /*8d80*/  F2FP.BF16.F32.PACK_AB R5, R55, R54 ;  /* 0x000000363705723e */ /* 0x008fe400000010ff */
[----:B----4-:R-:W-:-:S03]  /*8d90*/  F2FP.BF16.F32.PACK_AB R6, R59, R58 ;  /* 0x0000003a3b06723e */ /* 0x010fc600000010ff */
[----:B------:R-:W2:Y:S01]  /*8da0*/  MUFU.EX2 R63, R63 ;  /* 0x0000003f003f7308 */ /* 0x000ea20000000800 */
[----:B-----5:R-:W-:-:S07]  /*8db0*/  F2FP.BF16.F32.PACK_AB R7, R61, R60 ;  /* 0x0000003c3d07723e */ /* 0x020fce00000010ff */
[----:B------:R-:W-:Y:S08]  /*8dc0*/  MUFU.EX2 R64, R64 ;  /* 0x0000004000407308 */ /* 0x000ff00000000800 */
[----:B------:R-:W3:Y:S01]  /*8dd0*/  MUFU.EX2 R65, R65 ;  /* 0x0000004100417308 */ /* 0x000ee20000000800 */
[----:B--2---:R-:W-:-:S07]  /*8de0*/  F2FP.BF16.F32.PACK_AB R8, R63, R62 ;  /* 0x0000003e3f08723e */ /* 0x004fce00000010ff */
[----:B------:R-:W-:Y:S08]  /*8df0*/  MUFU.EX2 R66, R66 ;  /* 0x0000004200427308 */ /* 0x000ff00000000800 */
[----:B------:R-:W2:Y:S01]  /*8e00*/  MUFU.EX2 R67, R67 ;  /* 0x0000004300437308 */ /* 0x000ea20000000800 */
[----:B---3--:R-:W-:-:S07]  /*8e10*/  F2FP.BF16.F32.PACK_AB R9, R65, R64 ;  /* 0x000000404109723e */ /* 0x008fce00000010ff */
        /* <DEDUP_REMOVED lines=26> */
[----:B--2---:R-:W-:Y:S02]  /*8fc0*/  F2FP.BF16.F32.PACK_AB R18, R33, R32 ;  /* 0x000000202112723e */ /* 0x004fe400000010ff */
[----:B---3--:R-:W-:-:S04]  /*8fd0*/  F2FP.BF16.F32.PACK_AB R19, R35, R34 ;  /* 0x000000222313723e */ /* 0x008fc800000010ff */
[----:B------:R1:W-:Y:S01]  /*8fe0*/  STTM.x16 tmem[UR4], R4 ;  /* 0x00000004000079ed */ /* 0x0003e20008240004 */
[----:B------:R-:W-:Y:S01]  /*8ff0*/  USHF.L.U32 UR4, UR9, 0x1f, URZ ;  /* 0x0000001f09047899 */ /* 0x000fe200080006ff */
[----:B------:R-:W2:Y:S02]  /*9000*/  FENCE.VIEW.ASYNC.T ;  /* 0x00000000000073c6 */ /* 0x000ea40000000200 */
[----:B--2---:R-:W-:-:S03]  /*9010*/  NOP ;  /* 0x0000000000007918 */ /* 0x004fc60000000000 */
[----:B------:R-:W-:Y:S01]  /*9020*/  IMAD.U32 R103, RZ, RZ, UR4 ;  /* 0x00000004ff677e24 */ /* 0x000fe2000f8e00ff */
[----:B------:R1:W-:Y:S03]  /*9030*/  @P0 SYNCS.ARRIVE.TRANS64.ART0 RZ, [UR6+0x90], R102 ;  /* 0x00009066ffff09a7 */ /* 0x0003e60008500006 */
[----:B------:R-:W2:Y:S02]  /*9040*/  SYNCS.PHASECHK.TRANS64.TRYWAIT P0, [UR6+0xe0], R103 ;  /* 0x0000e067ff0075a7 */ /* 0x000ea40008001106 */
[----:B-12---:R-:W-:Y:S05]  /*9050*/  @!P0 BRA `(.L_x_52) ;  /* 0x0000003400fc8947 */ /* 0x006fea0003800000 */
.L_x_124:
[----:B-1----:R-:W-:Y:S01]  /*9060*/  MOV R5, UR17 ;  /* 0x0000001100057c02 */ /* 0x002fe20008000f00 */
[----:B------:R-:W-:Y:S01]  /*9070*/  FMUL R4, R172, R171 ;  /* 0x000000abac047220 */ /* 0x000fe20000400000 */
[----:B------:R-:W-:Y:S01]  /*9080*/  FADD2 R136, R136.F32x2.HI_LO, R150.F32x2.HI_LO ;  /* 0x000000968888724b */ /* 0x000fe20000000000 */
[----:B------:R-:W-:Y:S01]  /*9090*/  UIADD3 UR11, UPT, UPT, UR11, 0x1, URZ ;  /* 0x000000010b0b7890 */ /* 0x000fe2000fffe0ff */
[----:B------:R-:W-:Y:S01]  /*90a0*/  FADD2 R138, R138.F32x2.HI_LO, R152.F32x2.HI_LO ;  /* 0x000000988a8a724b */ /* 0x000fe20000000000 */
[----:B------:R-:W-:Y:S01]  /*90b0*/  MOV R170, R164 ;  /* 0x000000a400aa7202 */ /* 0x000fe20000000f00 */
[----:B------:R-:W-:Y:S01]  /*90c0*/  FADD2 R4, R4.F32x2.HI_LO, R132.F32x2.HI_LO ;  /* 0x000000840404724b */ /* 0x000fe20000000000 */
[----:B------:R-:W-:Y:S01]  /*90d0*/  UISETP.NE.AND UP0, UPT, UR11, UR14, UPT ;  /* 0x0000000e0b00728c */ /* 0x000fe2000bf05270 */
[----:B------:R-:W-:Y:S01]  /*90e0*/  FADD2 R142, R142.F32x2.HI_LO, R154.F32x2.HI_LO ;  /* 0x0000009a8e8e724b */ /* 0x000fe20000000000 */
[----:B------:R-:W-:Y:S01]  /*90f0*/  ULOP3.LUT UR9, UR9, 0x1, URZ, 0x3c, !UPT ;  /* 0x0000000109097892 */ /* 0x000fe2000f8e3cff */
[----:B------:R-:W-:Y:S01]  /*9100*/  FADD2 R4, R4.F32x2.HI_LO, R146.F32x2.HI_LO ;  /* 0x000000920404724b */ /* 0x000fe20000000000 */
[----:B------:R-:W-:Y:S01]  /*9110*/  ULOP3.LUT UR10, UR10, 0x1, URZ, 0x3c, !UPT ;  /* 0x000000010a0a7892 */ /* 0x000fe2000f8e3cff */
[----:B------:R-:W-:-:S02]  /*9120*/  FADD2 R136, R136.F32x2.HI_LO, R118.F32x2.HI_LO ;  /* 0x000000768888724b */ /* 0x000fc40000000000 */
[----:B------:R-:W-:Y:S02]  /*9130*/  FADD2 R138, R138.F32x2.HI_LO, R120.F32x2.HI_LO ;  /* 0x000000788a8a724b */ /* 0x000fe40000000000 */
[----:B------:R-:W-:Y:S02]  /*9140*/  FADD2 R142, R142.F32x2.HI_LO, R122.F32x2.HI_LO ;  /* 0x0000007a8e8e724b */ /* 0x000fe40000000000 */
[----:B------:R-:W-:Y:S02]  /*9150*/  FADD2 R4, R4.F32x2.HI_LO, R116.F32x2.HI_LO ;  /* 0x000000740404724b */ /* 0x000fe40000000000 */
[----:B------:R-:W-:Y:S02]  /*9160*/  FADD2 R136, R136.F32x2.HI_LO, R126.F32x2.HI_LO ;  /* 0x0000007e8888724b */ /* 0x000fe40000000000 */
[----:B------:R-:W-:Y:S02]  /*9170*/  FADD2 R138, R138.F32x2.HI_LO, R128.F32x2.HI_LO ;  /* 0x000000808a8a724b */ /* 0x000fe40000000000 */
        /* <DEDUP_REMOVED lines=51> */
[----:B------:R-:W-:-:S04]  /*94b0*/  FADD2 R4, R4.F32x2.HI_LO, R136.F32x2.HI_LO ;  /* 0x000000880404724b */ /* 0x000fc80000000000 */
[----:B------:R-:W-:-:S04]  /*94c0*/  FADD2 R4, R4.F32x2.HI_LO, R138.F32x2.HI_LO ;  /* 0x0000008a0404724b */ /* 0x000fc80000000000 */
[----:B------:R-:W-:Y:S01]  /*94d0*/  FADD R171, R4, R5 ;  /* 0x0000000504ab7221 */ /* 0x000fe20000000000 */
[----:B------:R-:W-:Y:S06]  /*94e0*/  BRA.U UP0, `(.L_x_53) ;  /* 0xffffffe1000c7547 */ /* 0x000fec000b83ffff */
.L_x_50:
[----:B-1----:R-:W1:Y:S01]  /*94f0*/  S2R R5, SR_TID.X ;  /* 0x0000000000057919 */ /* 0x002e620000002100 */
[----:B------:R-:W2:Y:S01]  /*9500*/  LDCU UR4, c[0x0][0x370] ;  /* 0x00006e00ff0477ac */ /* 0x000ea20008000800 */
[----:B------:R-:W-:Y:S01]  /*9510*/  R2UR UR6, R2 ;  /* 0x00000000020672ca */ /* 0x000fe200000e0000 */
[----:B------:R-:W-:Y:S01]  /*9520*/  IMAD.U32 R2, RZ, RZ, UR20 ;  /* 0x00000014ff027e24 */ /* 0x000fe2000f8e00ff */
[----:B------:R-:W3:Y:S11]  /*9530*/  LDCU UR5, c[0x0][0x624] ;  /* 0x0000c480ff0577ac */ /* 0x000ef60008000800 */
[----:B--2---:R-:W-:-:S04]  /*9540*/  UIADD3 UR6, UPT, UPT, UR4, UR6, URZ ;  /* 0x0000000604067290 */ /* 0x004fc8000fffe0ff */
[----:B---3--:R-:W-:Y:S01]  /*9550*/  UISETP.GE.AND UP0, UPT, UR6, UR5, UPT ;  /* 0x000000050600728c */ /* 0x008fe2000bf06270 */
[----:B-1----:R-:W-:Y:S01]  /*9560*/  LOP3.LUT R5, R2, 0x7f, R5, 0xf8, !PT ;  /* 0x0000007f02057812 */ /* 0x002fe200078ef805 */
[----:B------:R-:W-:-:S03]  /*9570*/  IMAD.U32 R2, RZ, RZ, UR13 ;  /* 0x0000000dff027e24 */ /* 0x000fc6000f8e00ff */
[----:B------:R-:W-:-:S05]  /*9580*/  LEA R5, R5, UR19, 0x2 ;  /* 0x0000001305057c11 */ /* 0x000fca000f8e10ff */
[----:B------:R3:W-:Y:S04]  /*9590*/  STS [R5+0x13c], R171 ;  /* 0x00013cab05007388 */ /* 0x0007e80000000800 */
[----:B------:R3:W-:Y:S01]  /*95a0*/  STS [R5+0x53c], R164 ;  /* 0x00053ca405007388 */ /* 0x0007e20000000800 */
[----:B------:R1:W-:Y:S06]  /*95b0*/  BAR.ARV R2, 0x40 ;  /* 0x000100020000751d */ /* 0x0003ec0000002000 */
[----:B-1----:R-:W-:Y:S01]  /*95c0*/  IMAD.U32 R2, RZ, RZ, UR6 ;  /* 0x00000006ff027e24 */ /* 0x002fe2000f8e00ff */
[----:B---3--:R-:W-:Y:S06]  /*95d0*/  BRA.U !UP0, `(.L_x_54) ;  /* 0xffffffb908387547 */ /* 0x008fec000b83ffff */
.L_x_46:
[----:B------:R-:W3:Y:S01]  /*95e0*/  S2UR UR5, SR_CgaCtaId ;  /* 0x00000000000579c3 */ /* 0x000ee20000008800 */
[----:B------:R-:W-:Y:S01]  /*95f0*/  R2UR UR4, R0 ;  /* 0x00000000000472ca */ /* 0x000fe200000e0000 */
[----:B------:R-:W-:-:S06]  /*9600*/  USHF.L.U32 UR9, UR9, 0x1f, URZ ;  /* 0x0000001f09097899 */ /* 0x000fcc00080006ff */
[----:B------:R-:W-:-:S06]  /*9610*/  MOV R2, UR9 ;  /* 0x0000000900027c02 */ /* 0x000fcc0008000f00 */
[----:B------:R-:W-:-:S03]  /*9620*/  UISETP.GT.AND UP0, UPT, UR4, 0x3, UPT ;  /* 0x000000030400788c */ /* 0x000fc6000bf04270 */
[----:B------:R-:W-:Y:S02]  /*9630*/  UMOV UR4, 0x400 ;  /* 0x0000040000047882 */ /* 0x000fe40000000000 */
[----:B---3--:R-:W-:-:S04]  /*9640*/  ULEA UR5, UR5, UR4, 0x18 ;  /* 0x0000000405057291 */ /* 0x008fc8000f8ec0ff */
[----:B------:R-:W-:Y:S02]  /*9650*/  UIADD3 UR4, UPT, UPT, UR5, 0x8, URZ ;  /* 0x0000000805047890 */ /* 0x000fe4000fffe0ff */
[----:B------:R-:W-:-:S09]  /*9660*/  @!UP0 UIADD3 UR4, UPT, UPT, UR5, URZ, URZ ;  /* 0x000000ff05048290 */ /* 0x000fd2000fffe0ff */
[----:B------:R-:W3:Y:S02]  /*9670*/  SYNCS.PHASECHK.TRANS64.TRYWAIT P0, [UR4+0xe0], R2 ;  /* 0x0000e002ff0075a7 */ /* 0x000ee40008001104 */
[----:B---3--:R-:W-:Y:S05]  /*9680*/  @!P0 BRA `(.L_x_55) ;  /* 0x0000003000908947 */ /* 0x008fea0003800000 */
.L_x_126:
[----:B------:R-:W-:Y:S06]  /*9690*/  BAR.ARV 0x2, 0x1a0 ;  /* 0x0086800000007b1d */ /* 0x000fec0000002000 */
.L_x_32:
[----:B------:R-:W-:-:S13]  /*96a0*/  R2UR UR4, R0 ;  /* 0x00000000000472ca */ /* 0x000fda00000e0000 */
[----:B------:R-:W-:-:S04]  /*96b0*/  ULOP3.LUT UR4, UR4, 0xfffffffc, URZ, 0xc0, !UPT ;  /* 0xfffffffc04047892 */ /* 0x000fc8000f8ec0ff */
[----:B------:R-:W-:-:S06]  /*96c0*/  UISETP.NE.AND UP0, UPT, UR4, 0x8, UPT ;  /* 0x000000080400788c */ /* 0x000fcc000bf05270 */
[----:B------:R-:W-:-:S13]  /*96d0*/  PLOP3.LUT P0, PT, PT, PT, UP0, 0x80, 0x8 ;  /* 0x000000000008781c */ /* 0x000fda0003f0f008 */
[----:B----4-:R-:W-:Y:S05]  /*96e0*/  @P0 EXIT ;  /* 0x000000000000094d */ /* 0x010fea0003800000 */
[----:B------:R-:W-:-:S08]  /*96f0*/  NOP ;  /* 0x0000000000007918 */ /* 0x000fd00000000000 */
[----:B------:R-:W3:-:S00]  /*9700*/  USETMAXREG.DEALLOC.CTAPOOL 0x50 ;  /* 0x00000050000079c8 */ /* 0x000ec000080e0500 */
[----:B---3--:R-:W3:Y:S06]  /*9710*/  S2R R3, SR_CgaCtaId ;  /* 0x0000000000037919 */ /* 0x008eec0000008800 */
[----:B------:R-:W4:Y:S01]  /*9720*/  S2UR UR15, SR_CTAID.X ;  /* 0x00000000000f79c3 */ /* 0x000f220000002500 */
[----:B------:R-:W4:Y:S01]  /*9730*/  LDCU UR4, c[0x0][0x610] ;  /* 0x0000c200ff0477ac */ /* 0x000f220008000800 */
[----:B-1----:R-:W-:Y:S01]  /*9740*/  MOV R2, 0x400 ;  /* 0x0000040000027802 */ /* 0x002fe20000000f00 */
[----:B--2---:R-:W1:Y:S01]  /*9750*/  S2R R4, SR_TID.X ;  /* 0x0000000000047919 */ /* 0x004e620000002100 */
[----:B------:R-:W-:Y:S01]  /*9760*/  IMAD.MOV.U32 R6, RZ, RZ, 0x1 ;  /* 0x00000001ff067424 */ /* 0x000fe200078e00ff */
[----:B------:R-:W2:Y:S01]  /*9770*/  LDCU UR9, c[0x0][0x38c] ;  /* 0x00007180ff0977ac */ /* 0x000ea20008000800 */
[----:B------:R-:W-:Y:S01]  /*9780*/  IMAD.MOV.U32 R45, RZ, RZ, 0x1 ;  /* 0x00000001ff2d7424 */ /* 0x000fe200078e00ff */
[----:B------:R-:W5:Y:S01]  /*9790*/  LDCU.U8 UR6, c[0x0][0x614] ;  /* 0x0000c280ff0677ac */ /* 0x000f620008000000 */
[----:B------:R-:W1:Y:S01]  /*97a0*/  LDCU.U8 UR12, c[0x0][0x615] ;  /* 0x0000c2a0ff0c77ac */ /* 0x000e620008000000 */
[----:B------:R-:W1:Y:S01]  /*97b0*/  LDCU UR11, c[0x0][0x624] ;  /* 0x0000c480ff0b77ac */ /* 0x000e620008000800 */
[----:B------:R-:W1:Y:S01]  /*97c0*/  LDCU UR10, c[0x0][0x61c] ;  /* 0x0000c380ff0a77ac */ /* 0x000e620008000800 */
[----:B----4-:R-:W-:-:S02]  /*97d0*/  UIMAD.WIDE.U32 UR4, UR15, UR4, URZ ;  /* 0x000000040f0472a5 */ /* 0x010fc4000f8e00ff */
[----:B--2---:R-:W-:Y:S02]  /*97e0*/  UIADD3 UR8, UPT, UPT, UR9, -0x1, URZ ;  /* 0xffffffff09087890 */ /* 0x004fe4000fffe0ff */
[----:B------:R-:W-:Y:S02]  /*97f0*/  UIADD3 UR4, UPT, UPT, -UR5, UR15, URZ ;  /* 0x0000000f05047290 */ /* 0x000fe4000fffe1ff */
[----:B------:R-:W-:Y:S01]  /*9800*/  UIADD3 UR7, UPT, UPT, -UR9, URZ, URZ ;  /* 0x000000ff09077290 */ /* 0x000fe2000fffe1ff */
[----:B---3--:R-:W-:Y:S01]  /*9810*/  LEA R3, R3, R2, 0x18 ;  /* 0x0000000203037211 */ /* 0x008fe200078ec0ff */
[----:B------:R-:W-:Y:S01]  /*9820*/  BAR.SYNC.DEFER_BLOCKING 0x2, 0x1a0 ;  /* 0x0086800000007b1d */ /* 0x000fe20000010000 */
[----:B-----5:R-:W-:Y:S01]  /*9830*/  USHF.R.U32.HI UR4, URZ, UR6, UR4 ;  /* 0x00000006ff047299 */ /* 0x020fe20008011604 */
[C---:B-1----:R-:W-:Y:S01]  /*9840*/  IMAD.SHL.U32 R5, R4.reuse, 0x40, RZ ;  /* 0x0000004004057824 */ /* 0x042fe200078e00ff */
[----:B------:R-:W-:Y:S01]  /*9850*/  LOP3.LUT R2, R4, 0x7f, RZ, 0xc0, !PT ;  /* 0x0000007f04027812 */ /* 0x000fe200078ec0ff */
[----:B------:R-:W-:-:S02]  /*9860*/  USHF.R.S32.HI UR6, URZ, 0x1f, UR8 ;  /* 0x0000001fff067899 */ /* 0x000fc40008011408 */
[----:B------:R-:W-:Y:S01]  /*9870*/  USHF.R.S32.HI UR7, URZ, 0x1f, UR7 ;  /* 0x0000001fff077899 */ /* 0x000fe20008011407 */
[----:B------:R-:W-:Y:S01]  /*9880*/  LOP3.LUT R5, R5, 0x7c0, RZ, 0xc0, !PT ;  /* 0x000007c005057812 */ /* 0x000fe200078ec0ff */
[----:B------:R-:W-:Y:S01]  /*9890*/  UISETP.GT.AND UP0, UPT, UR9, URZ, UPT ;  /* 0x000000ff0900728c */ /* 0x000fe2000bf04270 */
[----:B------:R-:W-:Y:S01]  /*98a0*/  SHF.R.U32.HI R44, RZ, 0x5, R2 ;  /* 0x00000005ff2c7819 */ /* 0x000fe20000011602 */
[----:B------:R-:W-:Y:S02]  /*98b0*/  ULEA.HI UR6, UR6, UR8, URZ, 0x7 ;  /* 0x0000000806067291 */ /* 0x000fe4000f8f38ff */
[----:B------:R-:W-:Y:S01]  /*98c0*/  ULEA.HI UR7, UR7, -UR9, URZ, 0x7 ;  /* 0x8000000907077291 */ /* 0x000fe2000f8f38ff */
[----:B------:R-:W1:Y:S01]  /*98d0*/  LDCU.U8 UR13, c[0x0][0x620] ;  /* 0x0000c400ff0d77ac */ /* 0x000e620008000000 */
[----:B------:R-:W-:Y:S01]  /*98e0*/  IMAD R8, R44, 0x800, R5 ;  /* 0x000008002c087824 */ /* 0x000fe200078e0205 */
[----:B------:R-:W-:-:S03]  /*98f0*/  UIADD3 UR4, UPT, UPT, UR5, UR4, URZ ;  /* 0x0000000405047290 */ /* 0x000fc6000fffe0ff */
[----:B------:R-:W-:Y:S01]  /*9900*/  IMAD.IADD R5, R3, 0x1, R8 ;  /* 0x0000000103057824 */ /* 0x000fe200078e0208 */
[----:B------:R-:W-:Y:S02]  /*9910*/  USHF.R.S32.HI UR16, URZ, 0x7, UR6 ;  /* 0x00000007ff107899 */ /* 0x000fe40008011406 */
[----:B------:R-:W-:Y:S02]  /*9920*/  USHF.R.S32.HI UR6, URZ, 0x7, UR7 ;  /* 0x00000007ff067899 */ /* 0x000fe40008011407 */
[----:B------:R-:W-:Y:S01]  /*9930*/  USHF.R.U32.HI UR12, URZ, UR12, UR4 ;  /* 0x0000000cff0c7299 */ /* 0x000fe20008011604 */
[----:B------:R-:W-:Y:S01]  /*9940*/  SYNCS.ARRIVE.TRANS64.ART0 RZ, [R3+URZ+0x80], R6 ;  /* 0x0000800603ff79a7 */ /* 0x000fe200085000ff */
[----:B------:R-:W-:Y:S02]  /*9950*/  @!UP0 ULOP3.LUT UR16, URZ, UR6, URZ, 0x33, !UPT ;  /* 0x00000006ff108292 */ /* 0x000fe4000f8e33ff */
[----:B------:R-:W-:Y:S02]  /*9960*/  UISETP.GE.AND UP0, UPT, UR15, UR11, UPT ;  /* 0x0000000b0f00728c */ /* 0x000fe4000bf06270 */
[----:B------:R-:W-:Y:S01]  /*9970*/  UIMAD.WIDE.U32 UR4, UR12, UR10, URZ ;  /* 0x0000000a0c0472a5 */ /* 0x000fe2000f8e00ff */
[----:B------:R2:W-:Y:S03]  /*9980*/  SYNCS.ARRIVE.TRANS64.ART0 RZ, [R3+URZ+0x88], R6 ;  /* 0x0000880603ff79a7 */ /* 0x0005e600085000ff */
[----:B------:R-:W-:-:S04]  /*9990*/  UIADD3 UR4, UPT, UPT, UR12, -UR5, URZ ;  /* 0x800000050c047290 */ /* 0x000fc8000fffe0ff */
[----:B-1----:R-:W-:-:S04]  /*99a0*/  USHF.R.U32.HI UR4, URZ, UR13, UR4 ;  /* 0x0000000dff047299 */ /* 0x002fc80008011604 */
[----:B------:R-:W-:Y:S01]  /*99b0*/  UIADD3 UR4, UPT, UPT, UR5, UR4, URZ ;  /* 0x0000000405047290 */ /* 0x000fe2000fffe0ff */
[C---:B--2---:R-:W-:Y:S02]  /*99c0*/  VIADD R6, R5.reuse, 0xc00 ;  /* 0x00000c0005067836 */ /* 0x044fe40000000000 */
[----:B------:R-:W-:-:S03]  /*99d0*/  VIADD R5, R5, 0x6c00 ;  /* 0x00006c0005057836 */ /* 0x000fc60000000000 */
[----:B------:R-:W-:Y:S02]  /*99e0*/  SHF.R.U32.HI R47, RZ, 0x3, R6 ;  /* 0x00000003ff2f7819 */ /* 0x000fe40000011606 */
[----:B------:R-:W-:Y:S02]  /*99f0*/  SHF.R.U32.HI R46, RZ, 0x3, R5 ;  /* 0x00000003ff2e7819 */ /* 0x000fe40000011605 */
[----:B------:R-:W-:Y:S02]  /*9a00*/  LOP3.LUT R47, R6, 0x30, R47, 0x78, !PT ;  /* 0x00000030062f7812 */ /* 0x000fe400078e782f */
[----:B------:R-:W-:Y:S01]  /*9a10*/  LOP3.LUT R46, R5, 0x30, R46, 0x78, !PT ;  /* 0x00000030052e7812 */ /* 0x000fe200078e782e */
[----:B------:R-:W-:Y:S06]  /*9a20*/  BRA.U UP0, `(.L_x_56) ;  /* 0x00000021000c7547 */ /* 0x000fec000b800000 */
[----:B------:R-:W1:Y:S01]  /*9a30*/  LDCU.U8 UR5, c[0x0][0x621] ;  /* 0x0000c420ff0577ac */ /* 0x000e620008000000 */
[----:B------:R-:W-:Y:S01]  /*9a40*/  HFMA2 R37, -RZ, RZ, 0, 9.5367431640625e-07 ;  /* 0x00000010ff257431 */ /* 0x000fe200000001ff */
[----:B------:R-:W-:Y:S01]  /*9a50*/  R2P PR, R4, 0x6 ;  /* 0x0000000604007804 */ /* 0x000fe20000000000 */
[----:B------:R-:W-:Y:S01]  /*9a60*/  IMAD.MOV.U32 R38, RZ, RZ, 0x20 ;  /* 0x00000020ff267424 */ /* 0x000fe200078e00ff */
[----:B------:R-:W2:Y:S01]  /*9a70*/  LDCU UR6, c[0x0][0x60c] ;  /* 0x0000c180ff0677ac */ /* 0x000ea20008000800 */
[----:B------:R-:W-:Y:S01]  /*9a80*/  IMAD.SHL.U32 R44, R44, 0x200000, RZ ;  /* 0x002000002c2c7824 */ /* 0x000fe200078e00ff */
[----:B------:R-:W-:Y:S01]  /*9a90*/  MOV R45, 0x1 ;  /* 0x00000001002d7802 */ /* 0x000fe20000000f00 */
[----:B------:R-:W-:Y:S01]  /*9aa0*/  IMAD R43, R2, 0x4, R3 ;  /* 0x00000004022b7824 */ /* 0x000fe200078e0203 */
[----:B------:R-:W3:Y:S01]  /*9ab0*/  LDCU UR7, c[0x0][0x618] ;  /* 0x0000c300ff0777ac */ /* 0x000ee20008000800 */
[----:B------:R-:W-:Y:S01]  /*9ac0*/  SEL R38, R38, 0xffffffe0, !P2 ;  /* 0xffffffe026267807 */ /* 0x000fe20005000000 */
[----:B------:R-:W-:Y:S01]  /*9ad0*/  IMAD.MOV.U32 R36, RZ, RZ, RZ ;  /* 0x000000ffff247224 */ /* 0x000fe200078e00ff */
[----:B------:R-:W-:Y:S01]  /*9ae0*/  SEL R37, R37, 0xfffffff0, !P1 ;  /* 0xfffffff025257807 */ /* 0x000fe20004800000 */
[----:B------:R-:W-:-:S02]  /*9af0*/  UIADD3 UR9, UPT, UPT, -UR12, URZ, URZ ;  /* 0x000000ff0c097290 */ /* 0x000fc4000fffe1ff */
[C---:B------:R-:W-:Y:S01]  /*9b00*/  IMAD.IADD R41, R47.reuse, 0x1, R38 ;  /* 0x000000012f297824 */ /* 0x040fe200078e0226 */
[C---:B------:R-:W-:Y:S01]  /*9b10*/  IADD3 R38, PT, PT, R46.reuse, R38, RZ ;  /* 0x000000262e267210 */ /* 0x040fe20007ffe0ff */
[----:B------:R-:W-:Y:S01]  /*9b20*/  IMAD.IADD R42, R47, 0x1, R37 ;  /* 0x000000012f2a7824 */ /* 0x000fe200078e0225 */
[----:B------:R-:W-:Y:S01]  /*9b30*/  IADD3 R39, PT, PT, R46, R37, RZ ;  /* 0x000000252e277210 */ /* 0x000fe20007ffe0ff */
[----:B-1----:R-:W-:Y:S01]  /*9b40*/  USHF.R.U32.HI UR14, URZ, UR5, UR4 ;  /* 0x00000005ff0e7299 */ /* 0x002fe20008011604 */
[----:B------:R-:W-:Y:S01]  /*9b50*/  R2UR UR5, R0 ;  /* 0x00000000000572ca */ /* 0x000fe200000e0000 */
[C---:B------:R-:W-:Y:S01]  /*9b60*/  IMAD.IADD R40, R37.reuse, 0x1, R41 ;  /* 0x0000000125287824 */ /* 0x040fe200078e0229 */
[----:B------:R-:W-:Y:S01]  /*9b70*/  IADD3 R37, PT, PT, R37, R38, RZ ;  /* 0x0000002625257210 */ /* 0x000fe20007ffe0ff */
[----:B------:R-:W1:Y:S01]  /*9b80*/  LDCU UR20, c[0x0][0x370] ;  /* 0x00006e00ff1477ac */ /* 0x000e620008000800 */
[----:B------:R-:W-:Y:S01]  /*9b90*/  UIADD3 UR19, UPT, UPT, -UR16, URZ, URZ ;  /* 0x000000ff10137290 */ /* 0x000fe2000fffe1ff */
[----:B------:R-:W4:Y:S08]  /*9ba0*/  LDCU.64 UR24, c[0x0][0x358] ;  /* 0x00006b00ff1877ac */ /* 0x000f300008000a00 */
[----:B------:R-:W-:-:S02]  /*9bb0*/  ULOP3.LUT UR4, UR5, 0x3, URZ, 0xc0, !UPT ;  /* 0x0000000305047892 */ /* 0x000fc4000f8ec0ff */
[----:B------:R-:W-:Y:S02]  /*9bc0*/  UIADD3 UR5, UPT, UPT, -UR14, URZ, URZ ;  /* 0x000000ff0e057290 */ /* 0x000fe4000fffe1ff */
[----:B--2---:R-:W-:Y:S02]  /*9bd0*/  UIMAD UR9, UR6, UR9, UR15 ;  /* 0x00000009060972a4 */ /* 0x004fe4000f8e020f */
[----:B------:R-:W-:Y:S02]  /*9be0*/  UIADD3 UR18, UPT, UPT, UR4, 0x7, URZ ;  /* 0x0000000704127890 */ /* 0x000fe4000fffe0ff */
[----:B------:R-:W-:Y:S02]  /*9bf0*/  UIADD3 UR17, UPT, UPT, UR4, 0x3, URZ ;  /* 0x0000000304117890 */ /* 0x000fe4000fffe0ff */
[----:B-1-34-:R-:W-:-:S12]  /*9c00*/  UIMAD UR12, UR7, UR5, UR12 ;  /* 0x00000005070c72a4 */ /* 0x01afd8000f8e020c */
.L_x_65:
[----:B------:R-:W-:Y:S01]  /*9c10*/  MOV R49, UR17 ;  /* 0x0000001100317c02 */ /* 0x000fe20008000f00 */
[----:B------:R-:W-:Y:S01]  /*9c20*/  UISETP.GE.AND UP0, UPT, UR16, 0x1, UPT ;  /* 0x000000011000788c */ /* 0x000fe2000bf06270 */
[----:B-1----:R-:W-:Y:S02]  /*9c30*/  MOV R0, 0x1 ;  /* 0x0000000100007802 */ /* 0x002fe40000000f00 */
[----:B------:R-:W-:Y:S01]  /*9c40*/  MOV R48, UR18 ;  /* 0x0000001200307c02 */ /* 0x000fe20008000f00 */
[----:B------:R1:W-:Y:S06]  /*9c50*/  BAR.SYNC.DEFER_BLOCKING R49, 0x40 ;  /* 0x000100310000751d */ /* 0x0003ec0000010000 */
[----:B------:R1:W-:Y:S02]  /*9c60*/  SYNCS.ARRIVE.TRANS64.ART0 RZ, [R3+URZ+0xe0], R0 ;  /* 0x0000e00003ff79a7 */ /* 0x0003e400085000ff */
[----:B------:R1:W-:Y:S06]  /*9c70*/  BAR.SYNC.DEFER_BLOCKING R48, 0x40 ;  /* 0x000100300000751d */ /* 0x0003ec0000010000 */
[----:B------:R-:W-:Y:S05]  /*9c80*/  BRA.U !UP0, `(.L_x_57) ;  /* 0x0000000908487547 */ /* 0x000fea000b800000 */
[----:B------:R-:W-:Y:S01]  /*9c90*/  UMOV UR6, UR19 ;  /* 0x0000001300067c82 */ /* 0x000fe20008000000 */
.L_x_60:
[----:B--2---:R2:W-:Y:S06]  /*9ca0*/  BAR.SYNC.DEFER_BLOCKING R49, 0x40 ;  /* 0x000100310000751d */ /* 0x0045ec0000010000 */
[----:B---3--:R-:W3:Y:S02]  /*9cb0*/  LDS R50, [R43+0x13c] ;  /* 0x00013c002b327984 */ /* 0x008ee40000000800 */
[----:B---3--:R-:W-:-:S13]  /*9cc0*/  FSETP.GEU.AND P0, PT, R50, 1, PT ;  /* 0x3f8000003200780b */ /* 0x008fda0003f0e000 */
[----:B------:R-:W-:-:S04]  /*9cd0*/  VOTE.ANY R4, PT, !P0 ;  /* 0x0000000000047806 */ /* 0x000fc800040e0100 */
[----:B------:R-:W-:-:S13]  /*9ce0*/  ISETP.NE.AND P0, PT, R4, RZ, PT ;  /* 0x000000ff0400720c */ /* 0x000fda0003f05270 */
[----:B--2---:R-:W-:Y:S05]  /*9cf0*/  @!P0 BRA `(.L_x_58) ;  /* 0x0000000000fc8947 */ /* 0x004fea0003800000 */
[C---:B------:R-:W-:Y:S02]  /*9d00*/  R2UR UR4, R44.reuse ;  /* 0x000000002c0472ca */ /* 0x040fe400000e0000 */
[----:B------:R-:W-:-:S11]  /*9d10*/  R2UR UR5, R44 ;  /* 0x000000002c0572ca */ /* 0x000fd600000e0000 */
[----:B------:R-:W2:Y:S02]  /*9d20*/  LDTM.x16 R20, tmem[UR4+0x100] ;  /* 0x00010004001479ee */ /* 0x000ea40008240000 */
[-C--:B--2---:R-:W-:Y:S02]  /*9d30*/  FMUL2 R20, R20.F32x2.HI_LO, R50.reuse.F32 ;  /* 0x000000321414724a */ /* 0x084fe40001000000 */
[-C--:B------:R-:W-:Y:S02]  /*9d40*/  FMUL2 R22, R22.F32x2.HI_LO, R50.reuse.F32 ;  /* 0x000000321616724a */ /* 0x080fe40001000000 */
[-C--:B------:R-:W-:Y:S02]  /*9d50*/  FMUL2 R24, R24.F32x2.HI_LO, R50.reuse.F32 ;  /* 0x000000321818724a */ /* 0x080fe40001000000 */
[-C--:B------:R-:W-:Y:S02]  /*9d60*/  FMUL2 R26, R26.F32x2.HI_LO, R50.reuse.F32 ;  /* 0x000000321a1a724a */ /* 0x080fe40001000000 */
[----:B------:R-:W-:-:S02]  /*9d70*/  FMUL2 R28, R28.F32x2.HI_LO, R50.F32 ;  /* 0x000000321c1c724a */ /* 0x000fc40001000000 */
[-C--:B------:R-:W-:Y:S02]  /*9d80*/  FMUL2 R30, R30.F32x2.HI_LO, R50.reuse.F32 ;  /* 0x000000321e1e724a */ /* 0x080fe40001000000 */
[-C--:B------:R-:W-:Y:S02]  /*9d90*/  FMUL2 R32, R32.F32x2.HI_LO, R50.reuse.F32 ;  /* 0x000000322020724a */ /* 0x080fe40001000000 */
[----:B------:R-:W-:-:S04]  /*9da0*/  FMUL2 R34, R34.F32x2.HI_LO, R50.F32 ;  /* 0x000000322222724a */ /* 0x000fc80001000000 */
[----:B------:R-:W-:Y:S01]  /*9db0*/  STTM.x16 tmem[UR5+0x100], R20 ;  /* 0x00010014000079ed */ /* 0x000fe20008240005 */
        /* <DEDUP_REMOVED lines=49> */
[----:B------:R2:W-:Y:S01]  /*a0d0*/  STTM.x16 tmem[UR4+0x150], R4 ;  /* 0x00015004000079ed */ /* 0x0005e20008240004 */
[----:B------:R-:W3:Y:S02]  /*a0e0*/  FENCE.VIEW.ASYNC.T ;  /* 0x00000000000073c6 */ /* 0x000ee40000000200 */
.L_x_58:
[----:B---3--:R3:W-:Y:S01]  /*a0f0*/  SYNCS.ARRIVE.TRANS64.ART0 RZ, [R3+URZ+0x80], R0 ;  /* 0x0000800003ff79a7 */ /* 0x0087e200085000ff */
[----:B------:R-:W-:-:S04]  /*a100*/  UIADD3 UR6, UPT, UPT, UR6, 0x1, URZ ;  /* 0x0000000106067890 */ /* 0x000fc8000fffe0ff */
[----:B------:R-:W-:Y:S01]  /*a110*/  UISETP.NE.AND UP0, UPT, UR6, URZ, UPT ;  /* 0x000000ff0600728c */ /* 0x000fe2000bf05270 */
[----:B------:R3:W-:Y:S01]  /*a120*/  SYNCS.ARRIVE.TRANS64.ART0 RZ, [R3+URZ+0xe8], R0 ;  /* 0x0000e80003ff79a7 */ /* 0x0007e200085000ff */
[----:B------:R3:W-:Y:S06]  /*a130*/  BAR.SYNC.DEFER_BLOCKING R48, 0x40 ;  /* 0x000100300000751d */ /* 0x0007ec0000010000 */
[----:B------:R-:W4:Y:S02]  /*a140*/  LDS R50, [R43+0x33c] ;  /* 0x00033c002b327984 */ /* 0x000f240000000800 */
[----:B----4-:R-:W-:-:S13]  /*a150*/  FSETP.GEU.AND P0, PT, R50, 1, PT ;  /* 0x3f8000003200780b */ /* 0x010fda0003f0e000 */
[----:B--2---:R-:W-:-:S04]  /*a160*/  VOTE.ANY R4, PT, !P0 ;  /* 0x0000000000047806 */ /* 0x004fc800040e0100 */
[----:B------:R-:W-:-:S13]  /*a170*/  ISETP.NE.AND P0, PT, R4, RZ, PT ;  /* 0x000000ff0400720c */ /* 0x000fda0003f05270 */
[----:B---3--:R-:W-:Y:S05]  /*a180*/  @!P0 BRA `(.L_x_59) ;  /* 0x0000000000fc8947 */ /* 0x008fea0003800000 */
        /* <DEDUP_REMOVED lines=63> */
.L_x_59:
[----:B---3--:R3:W-:Y:S01]  /*a580*/  SYNCS.ARRIVE.TRANS64.ART0 RZ, [R3+URZ+0x88], R0 ;  /* 0x0000880003ff79a7 */ /* 0x0087e200085000ff */
[----:B------:R3:W-:Y:S01]  /*a590*/  SYNCS.ARRIVE.TRANS64.ART0 RZ, [R3+URZ+0xe0], R0 ;  /* 0x0000e00003ff79a7 */ /* 0x0007e200085000ff */
[----:B------:R-:W-:Y:S05]  /*a5a0*/  BRA.U UP0, `(.L_x_60) ;  /* 0xfffffff500bc7547 */ /* 0x000fea000b83ffff */
.L_x_57:
[----:B------:R4:W-:Y:S01]  /*a5b0*/  SYNCS.ARRIVE.TRANS64.ART0 RZ, [R3+URZ+0xe8], R0 ;  /* 0x0000e80003ff79a7 */ /* 0x0009e200085000ff */
[----:B------:R4:W-:Y:S01]  /*a5c0*/  BAR.SYNC.DEFER_BLOCKING R49, 0x40 ;  /* 0x000100310000751d */ /* 0x0009e20000010000 */
[----:B------:R-:W-:Y:S02]  /*a5d0*/  SHF.L.U32 R50, R36, 0x1f, RZ ;  /* 0x0000001f24327819 */ /* 0x000fe400000006ff */
[----:B------:R-:W-:-:S03]  /*a5e0*/  SHF.L.U32 R62, R45, 0x1f, RZ ;  /* 0x0000001f2d3e7819 */ /* 0x000fc600000006ff */
[----:B------:R4:W5:Y:S04]  /*a5f0*/  LDS R61, [R43+0x13c] ;  /* 0x00013c002b3d7984 */ /* 0x0009680000000800 */
[----:B------:R4:W1:Y:S01]  /*a600*/  LDS R60, [R43+0x53c] ;  /* 0x00053c002b3c7984 */ /* 0x0008620000000800 */
[----:B------:R4:W-:Y:S01]  /*a610*/  SYNCS.ARRIVE.TRANS64.ART0 RZ, [R3+URZ+0xe0], R0 ;  /* 0x0000e00003ff79a7 */ /* 0x0009e200085000ff */
[----:B------:R-:W2:Y:S02]  /*a620*/  SYNCS.PHASECHK.TRANS64.TRYWAIT P0, [R3+URZ+0xb0], R50 ;  /* 0x0000b032030075a7 */ /* 0x000ea400080011ff */
[----:B-12-45:R-:W-:Y:S05]  /*a630*/  @!P0 BRA `(.L_x_61) ;  /* 0x0000002000c88947 */ /* 0x036fea0003800000 */
.L_x_128:
[----:B------:R-:W2:Y:S01]  /*a640*/  SYNCS.PHASECHK.TRANS64.TRYWAIT P0, [R3+URZ+0x100], R62 ;  /* 0x0001003e030075a7 */ /* 0x000ea200080011ff */
[----:B------:R-:W-:Y:S02]  /*a650*/  R2UR UR4, R44 ;  /* 0x000000002c0472ca */ /* 0x000fe400000e0000 */
[----:B------:R-:W-:Y:S01]  /*a660*/  FSETP.NE.AND P4, PT, R61, RZ, PT ;  /* 0x000000ff3d00720b */ /* 0x000fe20003f85000 */
[----:B--2---:R-:W-:-:S12]  /*a670*/  @!P0 BRA `(.L_x_62) ;  /* 0x0000002000d08947 */ /* 0x004fd80003800000 */
.L_x_130:
[----:B------:R-:W4:Y:S01]  /*a680*/  LDTM.x16 R12, tmem[UR4+0x100] ;  /* 0x00010004000c79ee */ /* 0x000f220008240000 */
[----:B------:R-:W-:Y:S02]  /*a690*/  FSEL R49, R61, 1, P4 ;  /* 0x3f8000003d317808 */ /* 0x000fe40002000000 */
[----:B------:R-:W-:-:S04]  /*a6a0*/  R2UR UR4, R44 ;  /* 0x000000002c0472ca */ /* 0x000fc800000e0000 */
[----:B------:R-:W4:Y:S02]  /*a6b0*/  MUFU.RCP R49, R49 ;  /* 0x0000003100317308 */ /* 0x000f240000001000 */
[-C--:B----4-:R-:W-:Y:S02]  /*a6c0*/  FMUL2 R18, R18.F32x2.HI_LO, R49.reuse.F32 ;  /* 0x000000311212724a */ /* 0x090fe40001000000 */
[-C--:B------:R-:W-:Y:S02]  /*a6d0*/  FMUL2 R16, R16.F32x2.HI_LO, R49.reuse.F32 ;  /* 0x000000311010724a */ /* 0x080fe40001000000 */
[-C--:B------:R-:W-:Y:S01]  /*a6e0*/  FMUL2 R14, R14.F32x2.HI_LO, R49.reuse.F32 ;  /* 0x000000310e0e724a */ /* 0x080fe20001000000 */
[----:B------:R-:W-:Y:S01]  /*a6f0*/  F2FP.BF16.F32.PACK_AB R31, R19, R18 ;  /* 0x00000012131f723e */ /* 0x000fe200000010ff */
[-C--:B------:R-:W-:Y:S01]  /*a700*/  FMUL2 R12, R12.F32x2.HI_LO, R49.reuse.F32 ;  /* 0x000000310c0c724a */ /* 0x080fe20001000000 */
[----:B------:R-:W-:Y:S01]  /*a710*/  F2FP.BF16.F32.PACK_AB R30, R17, R16 ;  /* 0x00000010111e723e */ /* 0x000fe200000010ff */
[-C--:B------:R-:W-:Y:S01]  /*a720*/  FMUL2 R26, R26.F32x2.HI_LO, R49.reuse.F32 ;  /* 0x000000311a1a724a */ /* 0x080fe20001000000 */
[----:B------:R-:W-:Y:S01]  /*a730*/  F2FP.BF16.F32.PACK_AB R29, R15, R14 ;  /* 0x0000000e0f1d723e */ /* 0x000fe200000010ff */
[-C--:B------:R-:W-:Y:S01]  /*a740*/  FMUL2 R24, R24.F32x2.HI_LO, R49.reuse.F32 ;  /* 0x000000311818724a */ /* 0x080fe20001000000 */
[----:B------:R-:W-:Y:S01]  /*a750*/  F2FP.BF16.F32.PACK_AB R28, R13, R12 ;  /* 0x0000000c0d1c723e */ /* 0x000fe200000010ff */
[-C--:B------:R-:W-:Y:S01]  /*a760*/  FMUL2 R22, R22.F32x2.HI_LO, R49.reuse.F32 ;  /* 0x000000311616724a */ /* 0x080fe20001000000 */
[----:B------:R-:W4:Y:S01]  /*a770*/  LDTM.x16 R4, tmem[UR4+0x110] ;  /* 0x00011004000479ee */ /* 0x000f220008240000 */
[----:B------:R-:W-:Y:S01]  /*a780*/  FMUL2 R20, R20.F32x2.HI_LO, R49.F32 ;  /* 0x000000311414724a */ /* 0x000fe20001000000 */
[----:B------:R-:W-:Y:S01]  /*a790*/  F2FP.BF16.F32.PACK_AB R55, R27, R26 ;  /* 0x0000001a1b37723e */ /* 0x000fe200000010ff */
[----:B------:R5:W-:Y:S01]  /*a7a0*/  STS.128 [R47], R28 ;  /* 0x0000001c2f007388 */ /* 0x000be20000000c00 */
[----:B------:R-:W-:-:S02]  /*a7b0*/  F2FP.BF16.F32.PACK_AB R54, R25, R24 ;  /* 0x000000181936723e */ /* 0x000fc400000010ff */
[----:B------:R-:W-:Y:S02]  /*a7c0*/  F2FP.BF16.F32.PACK_AB R53, R23, R22 ;  /* 0x000000161735723e */ /* 0x000fe400000010ff */
[----:B------:R-:W-:-:S05]  /*a7d0*/  F2FP.BF16.F32.PACK_AB R52, R21, R20 ;  /* 0x000000141534723e */ /* 0x000fca00000010ff */
[----:B------:R-:W-:Y:S01]  /*a7e0*/  STS.128 [R42], R52 ;  /* 0x000000342a007388 */ /* 0x000fe20000000c00 */
        /* <DEDUP_REMOVED lines=8> */
[----:B-----5:R-:W4:Y:S01]  /*a870*/  LDTM.x16 R20, tmem[UR4+0x120] ;  /* 0x00012004001479ee */ /* 0x020f220008240000 */
[-C--:B------:R-:W-:Y:S01]  /*a880*/  FMUL2 R16, R16.F32x2.HI_LO, R49.reuse.F32 ;  /* 0x000000311010724a */ /* 0x080fe20001000000 */
[----:B------:R-:W-:Y:S01]  /*a890*/  F2FP.BF16.F32.PACK_AB R56, R5, R4 ;  /* 0x000000040538723e */ /* 0x000fe200000010ff */
[-C--:B------:R-:W-:Y:S01]  /*a8a0*/  FMUL2 R14, R14.F32x2.HI_LO, R49.reuse.F32 ;  /* 0x000000310e0e724a */ /* 0x080fe20001000000 */
[----:B------:R-:W-:Y:S01]  /*a8b0*/  F2FP.BF16.F32.PACK_AB R7, R19, R18 ;  /* 0x000000121307723e */ /* 0x000fe200000010ff */
[----:B------:R-:W-:Y:S01]  /*a8c0*/  FMUL2 R12, R12.F32x2.HI_LO, R49.F32 ;  /* 0x000000310c0c724a */ /* 0x000fe20001000000 */
[----:B------:R-:W-:Y:S01]  /*a8d0*/  F2FP.BF16.F32.PACK_AB R6, R17, R16 ;  /* 0x000000101106723e */ /* 0x000fe200000010ff */
[----:B------:R-:W-:Y:S01]  /*a8e0*/  STS.128 [R41], R56 ;  /* 0x0000003829007388 */ /* 0x000fe20000000c00 */
[----:B------:R-:W-:-:S02]  /*a8f0*/  F2FP.BF16.F32.PACK_AB R5, R15, R14 ;  /* 0x0000000e0f05723e */ /* 0x000fc400000010ff */
        /* <DEDUP_REMOVED lines=16> */
[----:B------:R5:W-:Y:S01]  /*aa00*/  STS.128 [R47+0x2000], R8 ;  /* 0x002000082f007388 */ /* 0x000be20000000c00 */
[----:B------:R-:W-:-:S02]  /*aa10*/  F2FP.BF16.F32.PACK_AB R34, R33, R32 ;  /* 0x000000202122723e */ /* 0x000fc400000010ff */
[----:B------:R-:W-:Y:S02]  /*aa20*/  F2FP.BF16.F32.PACK_AB R33, R31, R30 ;  /* 0x0000001e1f21723e */ /* 0x000fe400000010ff */
[----:B------:R-:W-:-:S05]  /*aa30*/  F2FP.BF16.F32.PACK_AB R32, R29, R28 ;  /* 0x0000001c1d20723e */ /* 0x000fca00000010ff */
[----:B------:R-:W-:Y:S01]  /*aa40*/  STS.128 [R42+0x2000], R32 ;  /* 0x002000202a007388 */ /* 0x000fe20000000c00 */
        /* <DEDUP_REMOVED lines=11> */
[----:B-----5:R-:W4:Y:S01]  /*ab00*/  LDTM.x16 R4, tmem[UR4+0x140] ;  /* 0x00014004000479ee */ /* 0x020f220008240000 */
[----:B------:R-:W-:Y:S01]  /*ab10*/  FMUL2 R20, R20.F32x2.HI_LO, R49.F32 ;  /* 0x000000311414724a */ /* 0x000fe20001000000 */
[----:B------:R-:W-:Y:S01]  /*ab20*/  F2FP.BF16.F32.PACK_AB R27, R27, R26 ;  /* 0x0000001a1b1b723e */ /* 0x000fe200000010ff */
[----:B------:R5:W-:Y:S01]  /*ab30*/  STS.128 [R41+0x2000], R28 ;  /* 0x0020001c29007388 */ /* 0x000be20000000c00 */
[----:B------:R-:W-:-:S02]  /*ab40*/  F2FP.BF16.F32.PACK_AB R26, R25, R24 ;  /* 0x00000018191a723e */ /* 0x000fc400000010ff */
[----:B------:R-:W-:Y:S02]  /*ab50*/  F2FP.BF16.F32.PACK_AB R25, R23, R22 ;  /* 0x000000161719723e */ /* 0x000fe400000010ff */
[----:B------:R-:W-:-:S05]  /*ab60*/  F2FP.BF16.F32.PACK_AB R24, R21, R20 ;  /* 0x000000141518723e */ /* 0x000fca00000010ff */
[----:B------:R1:W-:Y:S01]  /*ab70*/  STS.128 [R40+0x2000], R24 ;  /* 0x0020001828007388 */ /* 0x0003e20000000c00 */
        /* <DEDUP_REMOVED lines=10> */
[-C--:B-----5:R-:W-:Y:S01]  /*ac20*/  FMUL2 R28, R6.F32x2.HI_LO, R49.reuse.F32 ;  /* 0x00000031061c724a */ /* 0x0a0fe20001000000 */
[----:B------:R-:W-:Y:S01]  /*ac30*/  F2FP.BF16.F32.PACK_AB R31, R11, R10 ;  /* 0x0000000a0b1f723e */ /* 0x000fe200000010ff */
[----:B------:R-:W-:Y:S01]  /*ac40*/  FMUL2 R32, R4.F32x2.HI_LO, R49.F32 ;  /* 0x000000310420724a */ /* 0x000fe20001000000 */
[----:B------:R-:W-:-:S02]  /*ac50*/  F2FP.BF16.F32.PACK_AB R30, R9, R8 ;  /* 0x00000008091e723e */ /* 0x000fc400000010ff */
[----:B------:R-:W4:Y:S01]  /*ac60*/  LDTM.x16 R4, tmem[UR4+0x150] ;  /* 0x00015004000479ee */ /* 0x000f220008240000 */
[----:B------:R-:W-:Y:S02]  /*ac70*/  F2FP.BF16.F32.PACK_AB R29, R29, R28 ;  /* 0x0000001c1d1d723e */ /* 0x000fe400000010ff */
[----:B------:R-:W-:-:S05]  /*ac80*/  F2FP.BF16.F32.PACK_AB R28, R33, R32 ;  /* 0x00000020211c723e */ /* 0x000fca00000010ff */
[----:B------:R1:W-:Y:S04]  /*ac90*/  STS.128 [R47+0x4000], R28 ;  /* 0x0040001c2f007388 */ /* 0x0003e80000000c00 */
[----:B------:R1:W-:Y:S01]  /*aca0*/  STS.128 [R42+0x4000], R20 ;  /* 0x004000142a007388 */ /* 0x0003e20000000c00 */
[-C--:B----4-:R-:W-:Y:S02]  /*acb0*/  FMUL2 R32, R4.F32x2.HI_LO, R49.reuse.F32 ;  /* 0x000000310420724a */ /* 0x090fe40001000000 */
[-C--:B------:R-:W-:Y:S02]  /*acc0*/  FMUL2 R4, R6.F32x2.HI_LO, R49.reuse.F32 ;  /* 0x000000310604724a */ /* 0x080fe40001000000 */
        /* <DEDUP_REMOVED lines=9> */
[----:B------:R-:W-:Y:S01]  /*ad60*/  FMUL2 R12, R12.F32x2.HI_LO, R49.F32 ;  /* 0x000000310c0c724a */ /* 0x000fe20001000000 */
[----:B------:R-:W-:-:S02]  /*ad70*/  F2FP.BF16.F32.PACK_AB R11, R19, R18 ;  /* 0x00000012130b723e */ /* 0x000fc400000010ff */
[----:B------:R-:W-:Y:S01]  /*ad80*/  F2FP.BF16.F32.PACK_AB R10, R17, R16 ;  /* 0x00000010110a723e */ /* 0x000fe200000010ff */
[----:B------:R1:W-:Y:S01]  /*ad90*/  STS.128 [R41+0x4000], R4 ;  /* 0x0040000429007388 */ /* 0x0003e20000000c00 */
[----:B------:R-:W-:Y:S02]  /*ada0*/  F2FP.BF16.F32.PACK_AB R9, R15, R14 ;  /* 0x0000000e0f09723e */ /* 0x000fe400000010ff */
[----:B------:R-:W-:-:S05]  /*adb0*/  F2FP.BF16.F32.PACK_AB R8, R13, R12 ;  /* 0x0000000c0d08723e */ /* 0x000fca00000010ff */
[----:B------:R1:W-:Y:S01]  /*adc0*/  STS.128 [R40+0x4000], R8 ;  /* 0x0040000828007388 */ /* 0x0003e20000000c00 */
[----:B------:R4:W-:Y:S06]  /*add0*/  MEMBAR.ALL.CTA ;  /* 0x0000000000007992 */ /* 0x0009ec0000008000 */
[----:B----4-:R-:W4:Y:S02]  /*ade0*/  FENCE.VIEW.ASYNC.S ;  /* 0x00000000000073c6 */ /* 0x010f240000000000 */
[----:B----4-:R1:W-:Y:S01]  /*adf0*/  SYNCS.ARRIVE.TRANS64.ART0 RZ, [R3+URZ+0x80], R0 ;  /* 0x0000800003ff79a7 */ /* 0x0103e200085000ff */
[----:B------:R1:W-:Y:S01]  /*ae00*/  SYNCS.ARRIVE.TRANS64.ART0 RZ, [R3+URZ+0xf0], R0 ;  /* 0x0000f00003ff79a7 */ /* 0x0003e200085000ff */
[----:B------:R1:W-:Y:S06]  /*ae10*/  BAR.SYNC.DEFER_BLOCKING R48, 0x40 ;  /* 0x000100300000751d */ /* 0x0003ec0000010000 */
[----:B------:R1:W4:Y:S04]  /*ae20*/  LDS R53, [R43+0x33c] ;  /* 0x00033c002b357984 */ /* 0x0003280000000800 */
[----:B------:R1:W5:Y:S01]  /*ae30*/  LDS R52, [R43+0x73c] ;  /* 0x00073c002b347984 */ /* 0x0003620000000800 */
[----:B------:R1:W-:Y:S01]  /*ae40*/  SYNCS.ARRIVE.TRANS64.ART0 RZ, [R3+URZ+0xe8], R0 ;  /* 0x0000e80003ff79a7 */ /* 0x0003e200085000ff */
[----:B------:R-:W2:Y:S02]  /*ae50*/  SYNCS.PHASECHK.TRANS64.TRYWAIT P0, [R3+URZ+0xb8], R50 ;  /* 0x0000b832030075a7 */ /* 0x000ea400080011ff */
[----:B-12-45:R-:W-:Y:S05]  /*ae60*/  @!P0 BRA `(.L_x_63) ;  /* 0x0000001800ec8947 */ /* 0x036fea0003800000 */
.L_x_132:
[----:B------:R-:W2:Y:S01]  /*ae70*/  SYNCS.PHASECHK.TRANS64.TRYWAIT P0, [R3+URZ+0x108], R62 ;  /* 0x0001083e030075a7 */ /* 0x000ea200080011ff */
[----:B------:R-:W-:-:S04]  /*ae80*/  FSETP.NE.AND P5, PT, R53, RZ, PT ;  /* 0x000000ff3500720b */ /* 0x000fc80003fa5000 */
[----:B------:R-:W-:-:S06]  /*ae90*/  FSEL R54, R53, 1, P5 ;  /* 0x3f80000035367808 */ /* 0x000fcc0002800000 */
[----:B------:R-:W4:Y:S02]  /*aea0*/  MUFU.RCP R54, R54 ;  /* 0x0000003600367308 */ /* 0x000f240000001000 */
[----:B--2-4-:R-:W-:Y:S05]  /*aeb0*/  @!P0 BRA `(.L_x_64) ;  /* 0x0000001800f08947 */ /* 0x014fea0003800000 */
.L_x_134:
[----:B------:R-:W-:Y:S01]  /*aec0*/  R2UR UR4, R44 ;  /* 0x000000002c0472ca */ /* 0x000fe200000e0000 */
[----:B------:R-:W4:Y:S01]  /*aed0*/  LDCU.64 UR6, c[0x0][0x3c8] ;  /* 0x00007900ff0677ac */ /* 0x000f220008000a00 */
[----:B------:R-:W5:Y:S01]  /*aee0*/  @P4 MUFU.LG2 R61, R61 ;  /* 0x0000003d003d4308 */ /* 0x000f620000000c00 */
[----:B------:R-:W-:Y:S01]  /*aef0*/  LOP3.LUT R45, R45, 0x1, RZ, 0x3c, !PT ;  /* 0x000000012d2d7812 */ /* 0x000fe200078e3cff */
[----:B------:R-:W1:Y:S01]  /*af00*/  LDCU UR11, c[0x0][0x610] ;  /* 0x0000c200ff0b77ac */ /* 0x000e620008000800 */
[----:B------:R-:W-:Y:S01]  /*af10*/  LOP3.LUT R36, R36, 0x1, RZ, 0x3c, !PT ;  /* 0x0000000124247812 */ /* 0x000fe200078e3cff */
[----:B------:R-:W2:Y:S04]  /*af20*/  LDCU.U8 UR23, c[0x0][0x614] ;  /* 0x0000c280ff1777ac */ /* 0x000ea80008000000 */
[----:B------:R-:W3:Y:S03]  /*af30*/  @P5 MUFU.LG2 R53, R53 ;  /* 0x0000003500355308 */ /* 0x000ee60000000c00 */
[----:B------:R-:W1:Y:S01]  /*af40*/  LDTM.x16 R20, tmem[UR4+0x160] ;  /* 0x00016004001479ee */ /* 0x000e620008240000 */
[----:B------:R-:W-:Y:S01]  /*af50*/  UIADD3 UR15, UPT, UPT, UR20, UR15, URZ ;  /* 0x0000000f140f7290 */ /* 0x000fe2000fffe0ff */
[----:B------:R-:W1:Y:S01]  /*af60*/  LDCU UR21, c[0x0][0x380] ;  /* 0x00007000ff1577ac */ /* 0x000e620008000800 */
[----:B------:R-:W-:-:S02]  /*af70*/  USHF.R.S32.HI UR10, URZ, 0x1f, UR14 ;  /* 0x0000001fff0a7899 */ /* 0x000fc4000801140e */
[----:B------:R-:W-:Y:S01]  /*af80*/  USHF.L.U32 UR9, UR9, 0x8, URZ ;  /* 0x0000000809097899 */ /* 0x000fe200080006ff */
[----:B------:R-:W1:Y:S02]  /*af90*/  LDCU UR22, c[0x0][0x60c] ;  /* 0x0000c180ff1677ac */ /* 0x000e640008000800 */
[-C--:B-1----:R-:W-:Y:S02]  /*afa0*/  FMUL2 R26, R26.F32x2.HI_LO, R54.reuse.F32 ;  /* 0x000000361a1a724a */ /* 0x082fe40001000000 */
[-C--:B------:R-:W-:Y:S02]  /*afb0*/  FMUL2 R24, R24.F32x2.HI_LO, R54.reuse.F32 ;  /* 0x000000361818724a */ /* 0x080fe40001000000 */
[----:B------:R-:W-:Y:S01]  /*afc0*/  FMUL2 R22, R22.F32x2.HI_LO, R54.F32 ;  /* 0x000000361616724a */ /* 0x000fe20001000000 */
[----:B------:R-:W-:Y:S01]  /*afd0*/  F2FP.BF16.F32.PACK_AB R7, R27, R26 ;  /* 0x0000001a1b07723e */ /* 0x000fe200000010ff */
[----:B------:R-:W-:Y:S01]  /*afe0*/  FMUL2 R20, R20.F32x2.HI_LO, R54.F32 ;  /* 0x000000361414724a */ /* 0x000fe20001000000 */
[----:B------:R-:W-:Y:S01]  /*aff0*/  F2FP.BF16.F32.PACK_AB R6, R25, R24 ;  /* 0x000000181906723e */ /* 0x000fe200000010ff */
[----:B------:R-:W-:Y:S01]  /*b000*/  FMUL2 R34, R34.F32x2.HI_LO, R54.F32 ;  /* 0x000000362222724a */ /* 0x000fe20001000000 */
[----:B------:R-:W-:Y:S01]  /*b010*/  F2FP.BF16.F32.PACK_AB R5, R23, R22 ;  /* 0x000000161705723e */ /* 0x000fe200000010ff */
[----:B------:R-:W-:Y:S01]  /*b020*/  FMUL2 R32, R32.F32x2.HI_LO, R54.F32 ;  /* 0x000000362020724a */ /* 0x000fe20001000000 */
[----:B------:R-:W-:Y:S01]  /*b030*/  F2FP.BF16.F32.PACK_AB R4, R21, R20 ;  /* 0x000000141504723e */ /* 0x000fe200000010ff */
[-C--:B------:R-:W-:Y:S01]  /*b040*/  FMUL2 R30, R30.F32x2.HI_LO, R54.reuse.F32 ;  /* 0x000000361e1e724a */ /* 0x080fe20001000000 */
[----:B------:R-:W1:Y:S01]  /*b050*/  LDTM.x16 R12, tmem[UR4+0x170] ;  /* 0x00017004000c79ee */ /* 0x000e620008240000 */
[----:B------:R-:W-:Y:S01]  /*b060*/  FMUL2 R28, R28.F32x2.HI_LO, R54.F32 ;  /* 0x000000361c1c724a */ /* 0x000fe20001000000 */
[----:B------:R-:W-:Y:S01]  /*b070*/  F2FP.BF16.F32.PACK_AB R35, R35, R34 ;  /* 0x000000222323723e */ /* 0x000fe200000010ff */
[----:B------:R2:W-:Y:S01]  /*b080*/  STS.128 [R46], R4 ;  /* 0x000000042e007388 */ /* 0x0005e20000000c00 */
[----:B------:R-:W-:-:S02]  /*b090*/  F2FP.BF16.F32.PACK_AB R34, R33, R32 ;  /* 0x000000202122723e */ /* 0x000fc400000010ff */
[----:B------:R-:W-:Y:S02]  /*b0a0*/  F2FP.BF16.F32.PACK_AB R33, R31, R30 ;  /* 0x0000001e1f21723e */ /* 0x000fe400000010ff */
[----:B------:R-:W-:-:S05]  /*b0b0*/  F2FP.BF16.F32.PACK_AB R32, R29, R28 ;  /* 0x0000001c1d20723e */ /* 0x000fca00000010ff */
[----:B------:R-:W-:Y:S01]  /*b0c0*/  STS.128 [R39], R32 ;  /* 0x0000002027007388 */ /* 0x000fe20000000c00 */
        /* <DEDUP_REMOVED lines=11> */
[----:B--2---:R-:W1:Y:S01]  /*b180*/  LDTM.x16 R4, tmem[UR4+0x180] ;  /* 0x00018004000479ee */ /* 0x004e620008240000 */
        /* <DEDUP_REMOVED lines=15> */
[----:B--2---:R-:W1:Y:S01]  /*b280*/  LDTM.x16 R20, tmem[UR4+0x190] ;  /* 0x00019004001479ee */ /* 0x004e620008240000 */
[----:B------:R-:W-:Y:S01]  /*b290*/  F2FP.BF16.F32.PACK_AB R8, R5, R4 ;  /* 0x000000040508723e */ /* 0x000fe200000010ff */
[----:B------:R-:W-:Y:S01]  /*b2a0*/  FMUL2 R16, R16.F32x2.HI_LO, R54.F32 ;  /* 0x000000361010724a */ /* 0x000fe20001000000 */
[----:B------:R-:W-:Y:S01]  /*b2b0*/  F2FP.BF16.F32.PACK_AB R7, R19, R18 ;  /* 0x000000121307723e */ /* 0x000fe200000010ff */
[----:B------:R-:W-:-:S02]  /*b2c0*/  FMUL2 R14, R14.F32x2.HI_LO, R54.F32 ;  /* 0x000000360e0e724a */ /* 0x000fc40001000000 */
[----:B------:R-:W-:Y:S01]  /*b2d0*/  FMUL2 R12, R12.F32x2.HI_LO, R54.F32 ;  /* 0x000000360c0c724a */ /* 0x000fe20001000000 */
[----:B------:R2:W-:Y:S01]  /*b2e0*/  STS.128 [R46+0x2000], R8 ;  /* 0x002000082e007388 */ /* 0x0005e20000000c00 */
[----:B------:R-:W-:Y:S02]  /*b2f0*/  F2FP.BF16.F32.PACK_AB R6, R17, R16 ;  /* 0x000000101106723e */ /* 0x000fe400000010ff */
[----:B------:R-:W-:Y:S02]  /*b300*/  F2FP.BF16.F32.PACK_AB R5, R15, R14 ;  /* 0x0000000e0f05723e */ /* 0x000fe400000010ff */
[----:B------:R-:W-:-:S05]  /*b310*/  F2FP.BF16.F32.PACK_AB R4, R13, R12 ;  /* 0x0000000c0d04723e */ /* 0x000fca00000010ff */
[----:B------:R-:W-:Y:S01]  /*b320*/  STS.128 [R39+0x2000], R4 ;  /* 0x0020000427007388 */ /* 0x000fe20000000c00 */
[-C--:B-1----:R-:W-:Y:S02]  /*b330*/  FMUL2 R26, R26.F32x2.HI_LO, R54.reuse.F32 ;  /* 0x000000361a1a724a */ /* 0x082fe40001000000 */
[-C--:B------:R-:W-:Y:S02]  /*b340*/  FMUL2 R24, R24.F32x2.HI_LO, R54.reuse.F32 ;  /* 0x000000361818724a */ /* 0x080fe40001000000 */
[-C--:B------:R-:W-:Y:S02]  /*b350*/  FMUL2 R22, R22.F32x2.HI_LO, R54.reuse.F32 ;  /* 0x000000361616724a */ /* 0x080fe40001000000 */
[-C--:B------:R-:W-:Y:S02]  /*b360*/  FMUL2 R20, R20.F32x2.HI_LO, R54.reuse.F32 ;  /* 0x000000361414724a */ /* 0x080fe40001000000 */
[-C--:B------:R-:W-:Y:S02]  /*b370*/  FMUL2 R34, R34.F32x2.HI_LO, R54.reuse.F32 ;  /* 0x000000362222724a */ /* 0x080fe40001000000 */
[----:B------:R-:W-:-:S02]  /*b380*/  FMUL2 R32, R32.F32x2.HI_LO, R54.F32 ;  /* 0x000000362020724a */ /* 0x000fc40001000000 */
[----:B------:R-:W-:Y:S01]  /*b390*/  FMUL2 R30, R30.F32x2.HI_LO, R54.F32 ;  /* 0x000000361e1e724a */ /* 0x000fe20001000000 */
[----:B------:R-:W-:Y:S01]  /*b3a0*/  F2FP.BF16.F32.PACK_AB R35, R35, R34 ;  /* 0x000000222323723e */ /* 0x000fe200000010ff */
[----:B------:R-:W-:Y:S01]  /*b3b0*/  FMUL2 R28, R28.F32x2.HI_LO, R54.F32 ;  /* 0x000000361c1c724a */ /* 0x000fe20001000000 */
[----:B--2---:R-:W-:Y:S02]  /*b3c0*/  F2FP.BF16.F32.PACK_AB R11, R27, R26 ;  /* 0x0000001a1b0b723e */ /* 0x004fe400000010ff */
[----:B------:R-:W-:Y:S02]  /*b3d0*/  F2FP.BF16.F32.PACK_AB R10, R25, R24 ;  /* 0x00000018190a723e */ /* 0x000fe400000010ff */
[----:B------:R-:W-:Y:S02]  /*b3e0*/  F2FP.BF16.F32.PACK_AB R9, R23, R22 ;  /* 0x000000161709723e */ /* 0x000fe400000010ff */
[----:B------:R-:W-:Y:S02]  /*b3f0*/  F2FP.BF16.F32.PACK_AB R8, R21, R20 ;  /* 0x000000141508723e */ /* 0x000fe400000010ff */
[----:B------:R-:W1:Y:S01]  /*b400*/  LDTM.x16 R12, tmem[UR4+0x1a0] ;  /* 0x0001a004000c79ee */ /* 0x000e620008240000 */
[----:B------:R-:W-:-:S02]  /*b410*/  F2FP.BF16.F32.PACK_AB R34, R33, R32 ;  /* 0x000000202122723e */ /* 0x000fc400000010ff */
[----:B------:R-:W-:Y:S01]  /*b420*/  F2FP.BF16.F32.PACK_AB R33, R31, R30 ;  /* 0x0000001e1f21723e */ /* 0x000fe200000010ff */
[----:B------:R2:W-:Y:S01]  /*b430*/  STS.128 [R38+0x2000], R8 ;  /* 0x0020000826007388 */ /* 0x0005e20000000c00 */
[----:B------:R-:W-:-:S05]  /*b440*/  F2FP.BF16.F32.PACK_AB R32, R29, R28 ;  /* 0x0000001c1d20723e */ /* 0x000fca00000010ff */
[----:B------:R-:W-:Y:S01]  /*b450*/  STS.128 [R37+0x2000], R32 ;  /* 0x0020002025007388 */ /* 0x000fe20000000c00 */
        /* <DEDUP_REMOVED lines=10> */
[----:B------:R-:W-:Y:S01]  /*b500*/  FMUL2 R22, R22.F32x2.HI_LO, R54.F32 ;  /* 0x000000361616724a */ /* 0x000fe20001000000 */
[----:B--2---:R-:W1:Y:S01]  /*b510*/  LDTM.x16 R4, tmem[UR4+0x1b0] ;  /* 0x0001b004000479ee */ /* 0x004e620008240000 */
[----:B------:R-:W-:Y:S01]  /*b520*/  USHF.R.S32.HI UR4, URZ, 0x1f, UR12 ;  /* 0x0000001fff047899 */ /* 0x000fe2000801140c */
[----:B------:R-:W-:Y:S01]  /*b530*/  F2FP.BF16.F32.PACK_AB R27, R27, R26 ;  /* 0x0000001a1b1b723e */ /* 0x000fe200000010ff */
[----:B------:R-:W-:Y:S01]  /*b540*/  FMUL2 R20, R20.F32x2.HI_LO, R54.F32 ;  /* 0x000000361414724a */ /* 0x000fe20001000000 */
[----:B------:R-:W-:Y:S01]  /*b550*/  F2FP.BF16.F32.PACK_AB R26, R25, R24 ;  /* 0x00000018191a723e */ /* 0x000fe200000010ff */
[----:B----4-:R-:W-:Y:S01]  /*b560*/  UIMAD UR8, UR4, UR6, URZ ;  /* 0x00000006040872a4 */ /* 0x010fe2000f8e02ff */
[----:B------:R-:W-:Y:S01]  /*b570*/  F2FP.BF16.F32.PACK_AB R25, R23, R22 ;  /* 0x000000161719723e */ /* 0x000fe200000010ff */
[----:B------:R-:W-:Y:S01]  /*b580*/  UIMAD.WIDE.U32 UR4, UR12, UR6, URZ ;  /* 0x000000060c0472a5 */ /* 0x000fe2000f8e00ff */
[----:B------:R-:W-:Y:S01]  /*b590*/  F2FP.BF16.F32.PACK_AB R24, R21, R20 ;  /* 0x000000141518723e */ /* 0x000fe200000010ff */
[----:B------:R-:W-:Y:S01]  /*b5a0*/  UIMAD UR6, UR12, UR7, UR8 ;  /* 0x000000070c0672a4 */ /* 0x000fe2000f8e0208 */
[----:B------:R-:W-:Y:S01]  /*b5b0*/  STS.128 [R46+0x4000], R28 ;  /* 0x0040001c2e007388 */ /* 0x000fe20000000c00 */
[----:B------:R-:W2:Y:S03]  /*b5c0*/  LDCU.64 UR12, c[0x0][0x618] ;  /* 0x0000c300ff0c77ac */ /* 0x000ea60008000a00 */
[----:B------:R-:W-:Y:S01]  /*b5d0*/  STS.128 [R39+0x4000], R24 ;  /* 0x0040001827007388 */ /* 0x000fe20000000c00 */
[----:B------:R-:W-:-:S02]  /*b5e0*/  UIADD3 UR8, UPT, UPT, UR5, UR6, URZ ;  /* 0x0000000605087290 */ /* 0x000fc4000fffe0ff */
[----:B------:R-:W-:Y:S01]  /*b5f0*/  UIMAD.WIDE.U32 UR6, UR15, UR11, URZ ;  /* 0x0000000b0f0672a5 */ /* 0x000fe2000f8e00ff */
[----:B-1----:R-:W-:-:S06]  /*b600*/  FMUL2 R14, R14.F32x2.HI_LO, R54.F32 ;  /* 0x000000360e0e724a */ /* 0x002fcc0001000000 */
[----:B------:R-:W-:Y:S01]  /*b610*/  UMOV UR6, UR7 ;  /* 0x0000000700067c82 */ /* 0x000fe20008000000 */
[-C--:B------:R-:W-:Y:S02]  /*b620*/  FMUL2 R22, R8.F32x2.HI_LO, R54.reuse.F32 ;  /* 0x000000360816724a */ /* 0x080fe40001000000 */
[----:B------:R-:W-:Y:S01]  /*b630*/  FMUL2 R16, R16.F32x2.HI_LO, R54.F32 ;  /* 0x000000361010724a */ /* 0x000fe20001000000 */
[----:B------:R-:W-:Y:S01]  /*b640*/  F2FP.BF16.F32.PACK_AB R9, R15, R14 ;  /* 0x0000000e0f09723e */ /* 0x000fe200000010ff */
[-C--:B------:R-:W-:Y:S01]  /*b650*/  FMUL2 R20, R4.F32x2.HI_LO, R54.reuse.F32 ;  /* 0x000000360414724a */ /* 0x080fe20001000000 */
[----:B------:R-:W1:Y:S01]  /*b660*/  LDC.64 R14, c[0x0][0x3d0] ;  /* 0x0000f400ff0e7b82 */ /* 0x000e620000000a00 */
[-C--:B------:R-:W-:Y:S02]  /*b670*/  FMUL2 R4, R6.F32x2.HI_LO, R54.reuse.F32 ;  /* 0x000000360604724a */ /* 0x080fe40001000000 */
[----:B------:R-:W-:Y:S01]  /*b680*/  FMUL2 R6, R10.F32x2.HI_LO, R54.F32 ;  /* 0x000000360a06724a */ /* 0x000fe20001000000 */
[----:B------:R-:W-:Y:S01]  /*b690*/  F2FP.BF16.F32.PACK_AB R10, R17, R16 ;  /* 0x00000010110a723e */ /* 0x000fe200000010ff */
[----:B------:R-:W-:Y:S01]  /*b6a0*/  IMAD.U32 R16, RZ, RZ, UR4 ;  /* 0x00000004ff107e24 */ /* 0x000fe2000f8e00ff */
[----:B------:R-:W-:Y:S01]  /*b6b0*/  UIADD3 UR4, UPT, UPT, UR15, -UR6, URZ ;  /* 0x800000060f047290 */ /* 0x000fe2000fffe0ff */
[----:B------:R-:W-:Y:S01]  /*b6c0*/  FMUL2 R12, R12.F32x2.HI_LO, R54.F32 ;  /* 0x000000360c0c724a */ /* 0x000fe20001000000 */
[----:B------:R-:W-:Y:S01]  /*b6d0*/  F2FP.BF16.F32.PACK_AB R7, R7, R6 ;  /* 0x000000060707723e */ /* 0x000fe200000010ff */
[----:B------:R-:W-:Y:S01]  /*b6e0*/  FMUL2 R18, R18.F32x2.HI_LO, R54.F32 ;  /* 0x000000361212724a */ /* 0x000fe20001000000 */
[----:B------:R-:W-:Y:S01]  /*b6f0*/  USHF.R.U32.HI UR4, URZ, UR23, UR4 ;  /* 0x00000017ff047299 */ /* 0x000fe20008011604 */
[----:B------:R-:W-:Y:S01]  /*b700*/  F2FP.BF16.F32.PACK_AB R5, R5, R4 ;  /* 0x000000040505723e */ /* 0x000fe200000010ff */
[----:B------:R-:W4:Y:S01]  /*b710*/  LDCU.U8 UR23, c[0x0][0x615] ;  /* 0x0000c2a0ff1777ac */ /* 0x000f220008000000 */
[----:B------:R-:W-:Y:S01]  /*b720*/  F2FP.BF16.F32.PACK_AB R8, R13, R12 ;  /* 0x0000000c0d08723e */ /* 0x000fe200000010ff */
[----:B------:R-:W-:Y:S01]  /*b730*/  IMAD.U32 R17, RZ, RZ, UR5 ;  /* 0x00000005ff117e24 */ /* 0x000fe2000f8e00ff */
[----:B------:R-:W-:Y:S01]  /*b740*/  F2FP.BF16.F32.PACK_AB R11, R19, R18 ;  /* 0x00000012130b723e */ /* 0x000fe200000010ff */
[----:B------:R-:W5:Y:S01]  /*b750*/  @P4 LDC R13, c[0x0][0x600] ;  /* 0x00018000ff0d4b82 */ /* 0x000f620000000800 */
[----:B------:R-:W-:Y:S01]  /*b760*/  F2FP.BF16.F32.PACK_AB R6, R23, R22 ;  /* 0x000000161706723e */ /* 0x000fe200000010ff */
[----:B------:R-:W-:Y:S01]  /*b770*/  UIADD3 UR4, UPT, UPT, UR6, UR4, URZ ;  /* 0x0000000406047290 */ /* 0x000fe2000fffe0ff */
[----:B------:R-:W-:Y:S01]  /*b780*/  F2FP.BF16.F32.PACK_AB R4, R21, R20 ;  /* 0x000000141504723e */ /* 0x000fe200000010ff */
[----:B------:R-:W-:Y:S01]  /*b790*/  UIADD3 UR6, UPT, UPT, -UR9, UR21, URZ ;  /* 0x0000001509067290 */ /* 0x000fe2000fffe1ff */
[----:B------:R-:W-:-:S03]  /*b7a0*/  MOV R17, UR8 ;  /* 0x0000000800117c02 */ /* 0x000fc60008000f00 */
[----:B------:R-:W3:Y:S01]  /*b7b0*/  @P5 LDC R19, c[0x0][0x600] ;  /* 0x00018000ff135b82 */ /* 0x000ee20000000800 */
[----:B-1----:R-:W-:Y:S01]  /*b7c0*/  IMAD R12, R14, UR10, RZ ;  /* 0x0000000a0e0c7c24 */ /* 0x002fe2000f8e02ff */
[----:B------:R1:W-:Y:S01]  /*b7d0*/  STS.128 [R38+0x4000], R4 ;  /* 0x0040000426007388 */ /* 0x0003e20000000c00 */
[----:B------:R-:W1:Y:S01]  /*b7e0*/  LDCU.64 UR10, c[0x0][0x3b0] ;  /* 0x00007600ff0a77ac */ /* 0x000e620008000a00 */
[----:B------:R-:W-:Y:S01]  /*b7f0*/  ISETP.LT.AND P3, PT, R2, UR6, PT ;  /* 0x0000000602007c0c */ /* 0x000fe2000bf61270 */
[----:B------:R-:W-:Y:S01]  /*b800*/  IMAD R12, R15, UR14, R12 ;  /* 0x0000000e0f0c7c24 */ /* 0x000fe2000f8e020c */
[----:B------:R1:W-:Y:S01]  /*b810*/  STS.128 [R37+0x4000], R8 ;  /* 0x0040000825007388 */ /* 0x0003e20000000c00 */
[----:B----4-:R-:W-:Y:S01]  /*b820*/  USHF.R.U32.HI UR7, URZ, UR23, UR4 ;  /* 0x00000017ff077299 */ /* 0x010fe20008011604 */
[----:B------:R-:W-:Y:S01]  /*b830*/  IMAD.WIDE.U32 R14, R14, UR14, R16 ;  /* 0x0000000e0e0e7c25 */ /* 0x000fe2000f8e0010 */
[----:B------:R-:W4:Y:S01]  /*b840*/  LDCU.U8 UR23, c[0x0][0x620] ;  /* 0x0000c400ff1777ac */ /* 0x000f220008000000 */
[----:B------:R2:W-:Y:S06]  /*b850*/  MEMBAR.ALL.CTA ;  /* 0x0000000000007992 */ /* 0x0005ec0000008000 */
[----:B--2---:R-:W2:Y:S01]  /*b860*/  FENCE.VIEW.ASYNC.S ;  /* 0x00000000000073c6 */ /* 0x004ea20000000000 */
[----:B------:R-:W-:Y:S01]  /*b870*/  IMAD.IADD R12, R15, 0x1, R12 ;  /* 0x000000010f0c7824 */ /* 0x000fe200078e020c */
[----:B------:R-:W-:Y:S01]  /*b880*/  UIADD3 UR8, UPT, UPT, UR6, -0x80, URZ ;  /* 0xffffff8006087890 */ /* 0x000fe2000fffe0ff */
[----:B------:R-:W-:Y:S01]  /*b890*/  IADD3 R14, P1, P0, R14, UR9, R2 ;  /* 0x000000090e0e7c10 */ /* 0x000fe2000f83e002 */
[----:B------:R-:W-:Y:S01]  /*b8a0*/  USHF.R.S32.HI UR9, URZ, 0x1f, UR9 ;  /* 0x0000001fff097899 */ /* 0x000fe20008011409 */
[----:B-----5:R-:W-:Y:S01]  /*b8b0*/  @P4 FFMA R13, R60, R13, R61 ;  /* 0x0000000d3c0d4223 */ /* 0x020fe2000000003d */
[----:B------:R-:W-:-:S02]  /*b8c0*/  UIMAD.WIDE.U32 UR4, UR7, UR13, URZ ;  /* 0x0000000d070472a5 */ /* 0x000fc4000f8e00ff */
[----:B------:R-:W-:Y:S01]  /*b8d0*/  ISETP.LT.AND P2, PT, R2, UR8, PT ;  /* 0x0000000802007c0c */ /* 0x000fe2000bf41270 */
[----:B------:R-:W5:Y:S01]  /*b8e0*/  LDCU UR6, c[0x0][0x624] ;  /* 0x0000c480ff0677ac */ /* 0x000f620008000800 */
[----:B---3--:R-:W-:Y:S01]  /*b8f0*/  @P5 FFMA R19, R52, R19, R53 ;  /* 0x0000001334135223 */ /* 0x008fe20000000035 */
[----:B------:R-:W-:-:S04]  /*b900*/  UIADD3 UR4, UPT, UPT, UR7, -UR5, URZ ;  /* 0x8000000507047290 */ /* 0x000fc8000fffe0ff */
[----:B----4-:R-:W-:Y:S01]  /*b910*/  USHF.R.U32.HI UR4, URZ, UR23, UR4 ;  /* 0x00000017ff047299 */ /* 0x010fe20008011604 */
[----:B------:R-:W3:Y:S01]  /*b920*/  LDCU.U8 UR23, c[0x0][0x621] ;  /* 0x0000c420ff1777ac */ /* 0x000ee20008000000 */
[----:B-1----:R-:W-:Y:S01]  /*b930*/  IADD3.X R7, PT, PT, R12, UR9, RZ, P1, P0 ;  /* 0x000000090c077c10 */ /* 0x002fe20008fe04ff */
[----:B------:R-:W-:Y:S01]  /*b940*/  IMAD.MOV.U32 R4, RZ, RZ, -0x800000 ;  /* 0xff800000ff047424 */ /* 0x000fe200078e00ff */
[C---:B------:R-:W-:Y:S01]  /*b950*/  LEA R6, P0, R14.reuse, UR10, 0x2 ;  /* 0x0000000a0e067c11 */ /* 0x040fe2000f8010ff */
[----:B------:R-:W-:Y:S01]  /*b960*/  @P5 FMUL R4, R19, 0.69314718246459960938 ;  /* 0x3f31721813045820 */ /* 0x000fe20000400000 */
[----:B------:R-:W-:Y:S01]  /*b970*/  MOV R5, 0xff800000 ;  /* 0xff80000000057802 */ /* 0x000fe20000000f00 */
[----:B------:R-:W-:Y:S01]  /*b980*/  @P4 FMUL R5, R13, 0.69314718246459960938 ;  /* 0x3f3172180d054820 */ /* 0x000fe20000400000 */
[----:B------:R-:W-:Y:S01]  /*b990*/  LEA.HI.X R7, R14, UR11, R7, 0x2, P0 ;  /* 0x0000000b0e077c11 */ /* 0x000fe200080f1407 */
[----:B--2---:R1:W-:Y:S01]  /*b9a0*/  SYNCS.ARRIVE.TRANS64.ART0 RZ, [R3+URZ+0x88], R0 ;  /* 0x0000880003ff79a7 */ /* 0x0043e200085000ff */
[----:B-----5:R-:W-:-:S02]  /*b9b0*/  UISETP.GE.AND UP0, UPT, UR15, UR6, UPT ;  /* 0x000000060f00728c */ /* 0x020fc4000bf06270 */
[----:B------:R-:W-:Y:S02]  /*b9c0*/  UIADD3 UR4, UPT, UPT, UR5, UR4, URZ ;  /* 0x0000000405047290 */ /* 0x000fe4000fffe0ff */
[----:B------:R-:W-:Y:S01]  /*b9d0*/  UIADD3 UR5, UPT, UPT, -UR7, URZ, URZ ;  /* 0x000000ff07057290 */ /* 0x000fe2000fffe1ff */
[----:B------:R1:W-:Y:S01]  /*b9e0*/  SYNCS.ARRIVE.TRANS64.ART0 RZ, [R3+URZ+0xf8], R0 ;  /* 0x0000f80003ff79a7 */ /* 0x0003e200085000ff */
[----:B------:R1:W-:Y:S01]  /*b9f0*/  @P3 STG.E desc[UR24][R6.64], R5 ;  /* 0x0000000506003986 */ /* 0x0003e2000c101918 */
[----:B---3--:R-:W-:Y:S02]  /*ba00*/  USHF.R.U32.HI UR14, URZ, UR23, UR4 ;  /* 0x00000017ff0e7299 */ /* 0x008fe40008011604 */
[----:B------:R-:W-:Y:S01]  /*ba10*/  UIMAD UR9, UR22, UR5, UR15 ;  /* 0x00000005160972a4 */ /* 0x000fe2000f8e020f */
[----:B------:R1:W-:Y:S01]  /*ba20*/  @P2 STG.E desc[UR24][R6.64+0x200], R4 ;  /* 0x0002000406002986 */ /* 0x0003e2000c101918 */
[----:B------:R-:W-:-:S04]  /*ba30*/  UIADD3 UR4, UPT, UPT, -UR14, URZ, URZ ;  /* 0x000000ff0e047290 */ /* 0x000fc8000fffe1ff */
[----:B------:R-:W-:Y:S01]  /*ba40*/  UIMAD UR12, UR12, UR4, UR7 ;  /* 0x000000040c0c72a4 */ /* 0x000fe2000f8e0207 */
[----:B------:R-:W-:Y:S11]  /*ba50*/  BRA.U !UP0, `(.L_x_65) ;  /* 0xffffffe1086c7547 */ /* 0x000ff6000b83ffff */
.L_x_56:
[----:B-1----:R-:W-:-:S04]  /*ba60*/  SHF.L.U32 R4, R45, 0x1f, RZ ;  /* 0x0000001f2d047819 */ /* 0x002fc800000006ff */
[----:B------:R-:W1:Y:S02]  /*ba70*/  SYNCS.PHASECHK.TRANS64.TRYWAIT P0, [R3+URZ+0x108], R4 ;  /* 0x00010804030075a7 */ /* 0x000e6400080011ff */
[----:B-1----:R-:W-:Y:S05]  /*ba80*/  @!P0 BRA `(.L_x_66) ;  /* 0x0000001000148947 */ /* 0x002fea0003800000 */
.L_x_136:
[----:B------:R-:W-:Y:S06]  /*ba90*/  BAR.ARV 0x2, 0x1a0 ;  /* 0x0086800000007b1d */ /* 0x000fec0000002000 */
[----:B------:R-:W-:Y:S05]  /*baa0*/  EXIT ;  /* 0x000000000000794d */ /* 0x000fea0003800000 */
.L_x_3:
[----:B------:R-:W-:Y:S02]  /*bab0*/  MOV R4, UR6 ;  /* 0x0000000600047c02 */ /* 0x000fe40008000f00 */
[-C--:B------:R-:W-:Y:S02]  /*bac0*/  MOV R8, R6.reuse ;  /* 0x0000000600087202 */ /* 0x080fe40000000f00 */
[----:B------:R-:W-:-:S07]  /*bad0*/  MOV R9, R6 ;  /* 0x0000000600097202 */ /* 0x000fce0000000f00 */
.L_x_67:
[----:B-1----:R1:W2:Y:S02]  /*bae0*/  SYNCS.PHASECHK.TRANS64.TRYWAIT P0, [R4+URZ+0xf0], R9 ;  /* 0x0000f009040075a7 */ /* 0x0022a400080011ff */
[----:B--2---:R-:W-:Y:S05]  /*baf0*/  @!P0 NANOSLEEP.SYNCS 0x989680 ;  /* 0x009896800000895d */ /* 0x004fea0003900000 */
[----:B------:R-:W2:Y:S02]  /*bb00*/  @!P0 SYNCS.PHASECHK.TRANS64 P0, [R4+URZ+0xf0], R9 ;  /* 0x0000f009040085a7 */ /* 0x000ea400080010ff */
[----:B--2---:R-:W-:Y:S05]  /*bb10*/  @!P0 BRA `(.L_x_67) ;  /* 0xfffffffc00f08947 */ /* 0x004fea000383ffff */
[----:B------:R-:W-:Y:S05]  /*bb20*/  BRA `(.L_x_68) ;  /* 0xffffff4c00b07947 */ /* 0x000fea000383ffff */
.L_x_4:
[----:B-1----:R-:W-:Y:S02]  /*bb30*/  MOV R4, UR6 ;  /* 0x0000000600047c02 */ /* 0x002fe40008000f00 */
[-C--:B------:R-:W-:Y:S02]  /*bb40*/  MOV R8, R6.reuse ;  /* 0x0000000600087202 */ /* 0x080fe40000000f00 */
[----:B------:R-:W-:-:S07]  /*bb50*/  MOV R9, R6 ;  /* 0x0000000600097202 */ /* 0x000fce0000000f00 */
.L_x_69:
[----:B-1----:R1:W2:Y:S02]  /*bb60*/  SYNCS.PHASECHK.TRANS64.TRYWAIT P0, [R4+URZ+0xf8], R9 ;  /* 0x0000f809040075a7 */ /* 0x0022a400080011ff */
[----:B--2---:R-:W-:Y:S05]  /*bb70*/  @!P0 NANOSLEEP.SYNCS 0x989680 ;  /* 0x009896800000895d */ /* 0x004fea0003900000 */
[----:B------:R-:W2:Y:S02]  /*bb80*/  @!P0 SYNCS.PHASECHK.TRANS64 P0, [R4+URZ+0xf8], R9 ;  /* 0x0000f809040085a7 */ /* 0x000ea400080010ff */
[----:B--2---:R-:W-:Y:S05]  /*bb90*/  @!P0 BRA `(.L_x_69) ;  /* 0xfffffffc00f08947 */ /* 0x004fea000383ffff */
[----:B------:R-:W-:Y:S05]  /*bba0*/  BRA `(.L_x_70) ;  /* 0xffffff4c00a87947 */ /* 0x000fea000383ffff */
.L_x_11:
[----:B------:R-:W-:Y:S02]  /*bbb0*/  MOV R6, UR5 ;  /* 0x0000000500067c02 */ /* 0x000fe40008000f00 */
[----:B------:R-:W-:Y:S02]  /*bbc0*/  MOV R7, UR5 ;  /* 0x0000000500077c02 */ /* 0x000fe40008000f00 */
[----:B------:R-:W-:-:S07]  /*bbd0*/  MOV R4, UR4 ;  /* 0x0000000400047c02 */ /* 0x000fce0008000f00 */
.L_x_71:
[----:B-1----:R1:W2:Y:S02]  /*bbe0*/  SYNCS.PHASECHK.TRANS64.TRYWAIT P0, [R4+URZ], R7 ;  /* 0x00000007040075a7 */ /* 0x0022a400080011ff */
[----:B--2---:R-:W-:Y:S05]  /*bbf0*/  @!P0 NANOSLEEP.SYNCS 0x989680 ;  /* 0x009896800000895d */ /* 0x004fea0003900000 */
[----:B------:R-:W2:Y:S02]  /*bc00*/  @!P0 SYNCS.PHASECHK.TRANS64 P0, [R4+URZ], R7 ;  /* 0x00000007040085a7 */ /* 0x000ea400080010ff */
[----:B--2---:R-:W-:Y:S05]  /*bc10*/  @!P0 BRA `(.L_x_71) ;  /* 0xfffffffc00f08947 */ /* 0x004fea000383ffff */
[----:B------:R-:W-:Y:S05]  /*bc20*/  BRA `(.L_x_72) ;  /* 0xffffff5800407947 */ /* 0x000fea000383ffff */
.L_x_12:
[----:B------:R-:W-:Y:S02]  /*bc30*/  MOV R6, UR6 ;  /* 0x0000000600067c02 */ /* 0x000fe40008000f00 */
[----:B------:R-:W-:Y:S02]  /*bc40*/  MOV R7, UR6 ;  /* 0x0000000600077c02 */ /* 0x000fe40008000f00 */
[----:B------:R-:W-:-:S07]  /*bc50*/  MOV R4, UR23 ;  /* 0x0000001700047c02 */ /* 0x000fce0008000f00 */
.L_x_73:
[----:B-1----:R1:W2:Y:S02]  /*bc60*/  SYNCS.PHASECHK.TRANS64.TRYWAIT P0, [R4+URZ+0x20], R7 ;  /* 0x00002007040075a7 */ /* 0x0022a400080011ff */
[----:B--2---:R-:W-:Y:S05]  /*bc70*/  @!P0 NANOSLEEP.SYNCS 0x989680 ;  /* 0x009896800000895d */ /* 0x004fea0003900000 */
[----:B------:R-:W2:Y:S02]  /*bc80*/  @!P0 SYNCS.PHASECHK.TRANS64 P0, [R4+URZ+0x20], R7 ;  /* 0x00002007040085a7 */ /* 0x000ea400080010ff */
[----:B--2---:R-:W-:Y:S05]  /*bc90*/  @!P0 BRA `(.L_x_73) ;  /* 0xfffffffc00f08947 */ /* 0x004fea000383ffff */
[----:B------:R-:W-:Y:S05]  /*bca0*/  BRA `(.L_x_74) ;  /* 0xffffff5800347947 */ /* 0x000fea000383ffff */
.L_x_13:
[----:B------:R-:W-:Y:S02]  /*bcb0*/  MOV R6, UR5 ;  /* 0x0000000500067c02 */ /* 0x000fe40008000f00 */
[----:B------:R-:W-:Y:S02]  /*bcc0*/  MOV R7, UR5 ;  /* 0x0000000500077c02 */ /* 0x000fe40008000f00 */
[----:B------:R-:W-:-:S07]  /*bcd0*/  MOV R4, UR4 ;  /* 0x0000000400047c02 */ /* 0x000fce0008000f00 */
.L_x_75:
[----:B-1----:R1:W2:Y:S02]  /*bce0*/  SYNCS.PHASECHK.TRANS64.TRYWAIT P0, [R4+URZ+0x8], R7 ;  /* 0x00000807040075a7 */ /* 0x0022a400080011ff */
[----:B--2---:R-:W-:Y:S05]  /*bcf0*/  @!P0 NANOSLEEP.SYNCS 0x989680 ;  /* 0x009896800000895d */ /* 0x004fea0003900000 */
[----:B------:R-:W2:Y:S02]  /*bd00*/  @!P0 SYNCS.PHASECHK.TRANS64 P0, [R4+URZ+0x8], R7 ;  /* 0x00000807040085a7 */ /* 0x000ea400080010ff */
[----:B--2---:R-:W-:Y:S05]  /*bd10*/  @!P0 BRA `(.L_x_75) ;  /* 0xfffffffc00f08947 */ /* 0x004fea000383ffff */
[----:B------:R-:W-:Y:S05]  /*bd20*/  BRA `(.L_x_76) ;  /* 0xffffff5800d87947 */ /* 0x000fea000383ffff */
.L_x_15:
[----:B------:R-:W-:Y:S02]  /*bd30*/  MOV R20, UR5 ;  /* 0x0000000500147c02 */ /* 0x000fe40008000f00 */
[----:B------:R-:W-:Y:S02]  /*bd40*/  MOV R21, UR5 ;  /* 0x0000000500157c02 */ /* 0x000fe40008000f00 */
[----:B------:R-:W-:Y:S07]  /*bd50*/  MOV R14, UR42 ;  /* 0x0000002a000e7c02 */ /* 0x000fee0008000f00 */
.L_x_77:
[----:B-1----:R1:W2:Y:S02]  /*bd60*/  SYNCS.PHASECHK.TRANS64.TRYWAIT P0, [R14+URZ], R21 ;  /* 0x000000150e0075a7 */ /* 0x0022a400080011ff */
[----:B--2---:R-:W-:Y:S05]  /*bd70*/  @!P0 NANOSLEEP.SYNCS 0x989680 ;  /* 0x009896800000895d */ /* 0x004fea0003900000 */
[----:B------:R-:W2:Y:S02]  /*bd80*/  @!P0 SYNCS.PHASECHK.TRANS64 P0, [R14+URZ], R21 ;  /* 0x000000150e0085a7 */ /* 0x000ea400080010ff */
[----:B--2---:R-:W-:Y:S05]  /*bd90*/  @!P0 BRA `(.L_x_77) ;  /* 0xfffffffc00f08947 */ /* 0x004fea000383ffff */
[----:B------:R-:W-:Y:S05]  /*bda0*/  BRA `(.L_x_78) ;  /* 0xffffff5c00847947 */ /* 0x000fea000383ffff */
.L_x_16:
[----:B------:R-:W-:Y:S02]  /*bdb0*/  MOV R20, UR7 ;  /* 0x0000000700147c02 */ /* 0x000fe40008000f00 */
[----:B------:R-:W-:Y:S02]  /*bdc0*/  MOV R21, UR7 ;  /* 0x0000000700157c02 */ /* 0x000fe40008000f00 */
[----:B------:R-:W-:Y:S07]  /*bdd0*/  MOV R16, UR4 ;  /* 0x0000000400107c02 */ /* 0x000fee0008000f00 */
.L_x_79:
[----:B-1----:R1:W2:Y:S02]  /*bde0*/  SYNCS.PHASECHK.TRANS64.TRYWAIT P0, [R16+URZ+0x80], R21 ;  /* 0x00008015100075a7 */ /* 0x0022a400080011ff */
[----:B--2---:R-:W-:Y:S05]  /*bdf0*/  @!P0 NANOSLEEP.SYNCS 0x989680 ;  /* 0x009896800000895d */ /* 0x004fea0003900000 */
[----:B------:R-:W2:Y:S02]  /*be00*/  @!P0 SYNCS.PHASECHK.TRANS64 P0, [R16+URZ+0x80], R21 ;  /* 0x00008015100085a7 */ /* 0x000ea400080010ff */
[----:B--2---:R-:W-:Y:S05]  /*be10*/  @!P0 BRA `(.L_x_79) ;  /* 0xfffffffc00f08947 */ /* 0x004fea000383ffff */
[----:B------:R-:W-:Y:S05]  /*be20*/  BRA `(.L_x_80) ;  /* 0xffffff5c00907947 */ /* 0x000fea000383ffff */
.L_x_17:
[----:B------:R-:W-:Y:S02]  /*be30*/  MOV R20, UR7 ;  /* 0x0000000700147c02 */ /* 0x000fe40008000f00 */
[----:B------:R-:W-:Y:S02]  /*be40*/  MOV R21, UR7 ;  /* 0x0000000700157c02 */ /* 0x000fe40008000f00 */
[----:B------:R-:W-:Y:S07]  /*be50*/  MOV R16, UR4 ;  /* 0x0000000400107c02 */ /* 0x000fee0008000f00 */
.L_x_81:
[----:B-1----:R1:W2:Y:S02]  /*be60*/  SYNCS.PHASECHK.TRANS64.TRYWAIT P0, [R16+URZ+0x90], R21 ;  /* 0x00009015100075a7 */ /* 0x0022a400080011ff */
[----:B--2---:R-:W-:Y:S05]  /*be70*/  @!P0 NANOSLEEP.SYNCS 0x989680 ;  /* 0x009896800000895d */ /* 0x004fea0003900000 */
[----:B------:R-:W2:Y:S02]  /*be80*/  @!P0 SYNCS.PHASECHK.TRANS64 P0, [R16+URZ+0x90], R21 ;  /* 0x00009015100085a7 */ /* 0x000ea400080010ff */
[----:B--2---:R-:W-:Y:S05]  /*be90*/  @!P0 BRA `(.L_x_81) ;  /* 0xfffffffc00f08947 */ /* 0x004fea000383ffff */
[----:B------:R-:W-:Y:S05]  /*bea0*/  BRA `(.L_x_82) ;  /* 0xffffff60001c7947 */ /* 0x000fea000383ffff */
.L_x_18:
[----:B------:R-:W-:Y:S02]  /*beb0*/  MOV R20, UR5 ;  /* 0x0000000500147c02 */ /* 0x000fe40008000f00 */
[----:B------:R-:W-:Y:S02]  /*bec0*/  MOV R21, UR5 ;  /* 0x0000000500157c02 */ /* 0x000fe40008000f00 */
[----:B------:R-:W-:Y:S07]  /*bed0*/  MOV R14, UR38 ;  /* 0x00000026000e7c02 */ /* 0x000fee0008000f00 */
.L_x_83:
[----:B-1----:R1:W2:Y:S02]  /*bee0*/  SYNCS.PHASECHK.TRANS64.TRYWAIT P0, [R14+URZ], R21 ;  /* 0x000000150e0075a7 */ /* 0x0022a400080011ff */
[----:B--2---:R-:W-:Y:S05]  /*bef0*/  @!P0 NANOSLEEP.SYNCS 0x989680 ;  /* 0x009896800000895d */ /* 0x004fea0003900000 */
[----:B------:R-:W2:Y:S02]  /*bf00*/  @!P0 SYNCS.PHASECHK.TRANS64 P0, [R14+URZ], R21 ;  /* 0x000000150e0085a7 */ /* 0x000ea400080010ff */
[----:B--2---:R-:W-:Y:S05]  /*bf10*/  @!P0 BRA `(.L_x_83) ;  /* 0xfffffffc00f08947 */ /* 0x004fea000383ffff */
[----:B------:R-:W-:Y:S05]  /*bf20*/  BRA `(.L_x_84) ;  /* 0xffffff6000687947 */ /* 0x000fea000383ffff */
.L_x_19:
[----:B------:R-:W-:Y:S02]  /*bf30*/  MOV R20, UR7 ;  /* 0x0000000700147c02 */ /* 0x000fe40008000f00 */
[----:B------:R-:W-:Y:S02]  /*bf40*/  MOV R21, UR7 ;  /* 0x0000000700157c02 */ /* 0x000fe40008000f00 */
[----:B------:R-:W-:Y:S07]  /*bf50*/  MOV R16, UR4 ;  /* 0x0000000400107c02 */ /* 0x000fee0008000f00 */
.L_x_85:
[----:B-1----:R1:W2:Y:S02]  /*bf60*/  SYNCS.PHASECHK.TRANS64.TRYWAIT P0, [R16+URZ+0x88], R21 ;  /* 0x00008815100075a7 */ /* 0x0022a400080011ff */
[----:B--2---:R-:W-:Y:S05]  /*bf70*/  @!P0 NANOSLEEP.SYNCS 0x989680 ;  /* 0x009896800000895d */ /* 0x004fea0003900000 */
[----:B------:R-:W2:Y:S02]  /*bf80*/  @!P0 SYNCS.PHASECHK.TRANS64 P0, [R16+URZ+0x88], R21 ;  /* 0x00008815100085a7 */ /* 0x000ea400080010ff */
[----:B--2---:R-:W-:Y:S05]  /*bf90*/  @!P0 BRA `(.L_x_85) ;  /* 0xfffffffc00f08947 */ /* 0x004fea000383ffff */
[----:B------:R-:W-:Y:S05]  /*bfa0*/  BRA `(.L_x_86) ;  /* 0xffffff64001c7947 */ /* 0x000fea000383ffff */
.L_x_20:
[----:B------:R-:W-:Y:S02]  /*bfb0*/  MOV R20, UR7 ;  /* 0x0000000700147c02 */ /* 0x000fe40008000f00 */
[----:B------:R-:W-:Y:S02]  /*bfc0*/  MOV R21, UR7 ;  /* 0x0000000700157c02 */ /* 0x000fe40008000f00 */
[----:B------:R-:W-:Y:S07]  /*bfd0*/  MOV R14, UR4 ;  /* 0x00000004000e7c02 */ /* 0x000fee0008000f00 */
.L_x_87:
[----:B-1----:R1:W2:Y:S02]  /*bfe0*/  SYNCS.PHASECHK.TRANS64.TRYWAIT P0, [R14+URZ+0x98], R21 ;  /* 0x000098150e0075a7 */ /* 0x0022a400080011ff */
[----:B--2---:R-:W-:Y:S05]  /*bff0*/  @!P0 NANOSLEEP.SYNCS 0x989680 ;  /* 0x009896800000895d */ /* 0x004fea0003900000 */
[----:B------:R-:W2:Y:S02]  /*c000*/  @!P0 SYNCS.PHASECHK.TRANS64 P0, [R14+URZ+0x98], R21 ;  /* 0x000098150e0085a7 */ /* 0x000ea400080010ff */
[----:B--2---:R-:W-:Y:S05]  /*c010*/  @!P0 BRA `(.L_x_87) ;  /* 0xfffffffc00f08947 */ /* 0x004fea000383ffff */
[----:B------:R-:W-:Y:S05]  /*c020*/  BRA `(.L_x_88) ;  /* 0xffffff6400787947 */ /* 0x000fea000383ffff */
.L_x_22:
[----:B------:R-:W-:Y:S02]  /*c030*/  MOV R6, UR5 ;  /* 0x0000000500067c02 */ /* 0x000fe40008000f00 */
[----:B------:R-:W-:Y:S02]  /*c040*/  MOV R7, UR5 ;  /* 0x0000000500077c02 */ /* 0x000fe40008000f00 */
[----:B------:R-:W-:-:S07]  /*c050*/  MOV R4, UR15 ;  /* 0x0000000f00047c02 */ /* 0x000fce0008000f00 */
.L_x_89:
[----:B--2---:R2:W3:Y:S02]  /*c060*/  SYNCS.PHASECHK.TRANS64.TRYWAIT P0, [R4+URZ+0x20], R7 ;  /* 0x00002007040075a7 */ /* 0x0044e400080011ff */
[----:B---3--:R-:W-:Y:S05]  /*c070*/  @!P0 NANOSLEEP.SYNCS 0x989680 ;  /* 0x009896800000895d */ /* 0x008fea0003900000 */
[----:B------:R-:W3:Y:S02]  /*c080*/  @!P0 SYNCS.PHASECHK.TRANS64 P0, [R4+URZ+0x20], R7 ;  /* 0x00002007040085a7 */ /* 0x000ee400080010ff */
[----:B---3--:R-:W-:Y:S05]  /*c090*/  @!P0 BRA `(.L_x_89) ;  /* 0xfffffffc00f08947 */ /* 0x008fea000383ffff */
[----:B------:R-:W-:Y:S05]  /*c0a0*/  BRA `(.L_x_90) ;  /* 0xffffff68000c7947 */ /* 0x000fea000383ffff */
.L_x_23:
[----:B------:R-:W-:Y:S02]  /*c0b0*/  MOV R8, UR5 ;  /* 0x0000000500087c02 */ /* 0x000fe40008000f00 */
[----:B------:R-:W-:Y:S02]  /*c0c0*/  MOV R9, UR5 ;  /* 0x0000000500097c02 */ /* 0x000fe40008000f00 */
[----:B------:R-:W-:-:S07]  /*c0d0*/  MOV R6, UR4 ;  /* 0x0000000400067c02 */ /* 0x000fce0008000f00 */
.L_x_91:
[----:B--2---:R2:W3:Y:S02]  /*c0e0*/  SYNCS.PHASECHK.TRANS64.TRYWAIT P0, [R6+URZ+0x80], R9 ;  /* 0x00008009060075a7 */ /* 0x0044e400080011ff */
[----:B---3--:R-:W-:Y:S05]  /*c0f0*/  @!P0 NANOSLEEP.SYNCS 0x989680 ;  /* 0x009896800000895d */ /* 0x008fea0003900000 */
[----:B------:R-:W3:Y:S02]  /*c100*/  @!P0 SYNCS.PHASECHK.TRANS64 P0, [R6+URZ+0x80], R9 ;  /* 0x00008009060085a7 */ /* 0x000ee400080010ff */
[----:B---3--:R-:W-:Y:S05]  /*c110*/  @!P0 BRA `(.L_x_91) ;  /* 0xfffffffc00f08947 */ /* 0x008fea000383ffff */
[----:B------:R-:W-:Y:S05]  /*c120*/  BRA `(.L_x_92) ;  /* 0xffffff6800187947 */ /* 0x000fea000383ffff */
.L_x_24:
[----:B------:R-:W-:Y:S02]  /*c130*/  MOV R8, UR5 ;  /* 0x0000000500087c02 */ /* 0x000fe40008000f00 */
[----:B------:R-:W-:Y:S02]  /*c140*/  MOV R9, UR5 ;  /* 0x0000000500097c02 */ /* 0x000fe40008000f00 */
[----:B------:R-:W-:-:S07]  /*c150*/  MOV R6, UR4 ;  /* 0x0000000400067c02 */ /* 0x000fce0008000f00 */
.L_x_93:
[----:B--2---:R2:W3:Y:S02]  /*c160*/  SYNCS.PHASECHK.TRANS64.TRYWAIT P0, [R6+URZ+0x90], R9 ;  /* 0x00009009060075a7 */ /* 0x0044e400080011ff */
[----:B---3--:R-:W-:Y:S05]  /*c170*/  @!P0 NANOSLEEP.SYNCS 0x989680 ;  /* 0x009896800000895d */ /* 0x008fea0003900000 */
[----:B------:R-:W3:Y:S02]  /*c180*/  @!P0 SYNCS.PHASECHK.TRANS64 P0, [R6+URZ+0x90], R9 ;  /* 0x00009009060085a7 */ /* 0x000ee400080010ff */
[----:B---3--:R-:W-:Y:S05]  /*c190*/  @!P0 BRA `(.L_x_93) ;  /* 0xfffffffc00f08947 */ /* 0x008fea000383ffff */
[----:B------:R-:W-:Y:S05]  /*c1a0*/  BRA `(.L_x_94) ;  /* 0xffffff6800a07947 */ /* 0x000fea000383ffff */
.L_x_25:
[----:B------:R-:W-:Y:S02]  /*c1b0*/  MOV R8, UR5 ;  /* 0x0000000500087c02 */ /* 0x000fe40008000f00 */
[----:B------:R-:W-:Y:S02]  /*c1c0*/  MOV R9, UR5 ;  /* 0x0000000500097c02 */ /* 0x000fe40008000f00 */
[----:B------:R-:W-:-:S07]  /*c1d0*/  MOV R6, UR4 ;  /* 0x0000000400067c02 */ /* 0x000fce0008000f00 */
.L_x_95:
[----:B--2---:R2:W3:Y:S02]  /*c1e0*/  SYNCS.PHASECHK.TRANS64.TRYWAIT P0, [R6+URZ+0x88], R9 ;  /* 0x00008809060075a7 */ /* 0x0044e400080011ff */
[----:B---3--:R-:W-:Y:S05]  /*c1f0*/  @!P0 NANOSLEEP.SYNCS 0x989680 ;  /* 0x009896800000895d */ /* 0x008fea0003900000 */
[----:B------:R-:W3:Y:S02]  /*c200*/  @!P0 SYNCS.PHASECHK.TRANS64 P0, [R6+URZ+0x88], R9 ;  /* 0x00008809060085a7 */ /* 0x000ee400080010ff */
[----:B---3--:R-:W-:Y:S05]  /*c210*/  @!P0 BRA `(.L_x_95) ;  /* 0xfffffffc00f08947 */ /* 0x008fea000383ffff */
[----:B------:R-:W-:Y:S05]  /*c220*/  BRA `(.L_x_96) ;  /* 0xffffff6800d47947 */ /* 0x000fea000383ffff */
.L_x_26:
[----:B--2---:R-:W-:Y:S02]  /*c230*/  MOV R6, UR5 ;  /* 0x0000000500067c02 */ /* 0x004fe40008000f00 */
[----:B------:R-:W-:Y:S02]  /*c240*/  MOV R7, UR5 ;  /* 0x0000000500077c02 */ /* 0x000fe40008000f00 */
[----:B------:R-:W-:-:S07]  /*c250*/  MOV R4, UR4 ;  /* 0x0000000400047c02 */ /* 0x000fce0008000f00 */
.L_x_97:
[----:B--2---:R2:W3:Y:S02]  /*c260*/  SYNCS.PHASECHK.TRANS64.TRYWAIT P0, [R4+URZ+0x98], R7 ;  /* 0x00009807040075a7 */ /* 0x0044e400080011ff */
[----:B---3--:R-:W-:Y:S05]  /*c270*/  @!P0 NANOSLEEP.SYNCS 0x989680 ;  /* 0x009896800000895d */ /* 0x008fea0003900000 */
[----:B------:R-:W3:Y:S02]  /*c280*/  @!P0 SYNCS.PHASECHK.TRANS64 P0, [R4+URZ+0x98], R7 ;  /* 0x00009807040085a7 */ /* 0x000ee400080010ff */
[----:B---3--:R-:W-:Y:S05]  /*c290*/  @!P0 BRA `(.L_x_97) ;  /* 0xfffffffc00f08947 */ /* 0x008fea000383ffff */
[----:B------:R-:W-:Y:S05]  /*c2a0*/  BRA `(.L_x_98) ;  /* 0xffffff6c00307947 */ /* 0x000fea000383ffff */
.L_x_34:
[----:B------:R-:W-:Y:S02]  /*c2b0*/  MOV R4, UR9 ;  /* 0x0000000900047c02 */ /* 0x000fe40008000f00 */
[----:B------:R-:W-:-:S07]  /*c2c0*/  MOV R9, R8 ;  /* 0x0000000800097202 */ /* 0x000fce0000000f00 */
.L_x_99:
[----:B-1----:R1:W2:Y:S02]  /*c2d0*/  SYNCS.PHASECHK.TRANS64.TRYWAIT P0, [R4+URZ+0x48], R9 ;  /* 0x00004809040075a7 */ /* 0x0022a400080011ff */
[----:B--2---:R-:W-:Y:S05]  /*c2e0*/  @!P0 NANOSLEEP.SYNCS 0x989680 ;  /* 0x009896800000895d */ /* 0x004fea0003900000 */
[----:B------:R-:W2:Y:S02]  /*c2f0*/  @!P0 SYNCS.PHASECHK.TRANS64 P0, [R4+URZ+0x48], R9 ;  /* 0x00004809040085a7 */ /* 0x000ea400080010ff */
[----:B--2---:R-:W-:Y:S05]  /*c300*/  @!P0 BRA `(.L_x_99) ;  /* 0xfffffffc00f08947 */ /* 0x004fea000383ffff */
[----:B------:R-:W-:Y:S05]  /*c310*/  BRA `(.L_x_100) ;  /* 0xffffff7400847947 */ /* 0x000fea000383ffff */
.L_x_35:
[----:B------:R-:W-:Y:S02]  /*c320*/  MOV R4, UR57 ;  /* 0x0000003900047c02 */ /* 0x000fe40008000f00 */
[-C--:B------:R-:W-:Y:S02]  /*c330*/  MOV R8, R5.reuse ;  /* 0x0000000500087202 */ /* 0x080fe40000000f00 */
[----:B------:R-:W-:-:S07]  /*c340*/  MOV R9, R5 ;  /* 0x0000000500097202 */ /* 0x000fce0000000f00 */
.L_x_101:
[----:B-1----:R1:W2:Y:S02]  /*c350*/  SYNCS.PHASECHK.TRANS64.TRYWAIT P0, [R4+URZ+0x10], R9 ;  /* 0x00001009040075a7 */ /* 0x0022a400080011ff */
[----:B--2---:R-:W-:Y:S05]  /*c360*/  @!P0 NANOSLEEP.SYNCS 0x989680 ;  /* 0x009896800000895d */ /* 0x004fea0003900000 */
[----:B------:R-:W2:Y:S02]  /*c370*/  @!P0 SYNCS.PHASECHK.TRANS64 P0, [R4+URZ+0x10], R9 ;  /* 0x00001009040085a7 */ /* 0x000ea400080010ff */
[----:B--2---:R-:W-:Y:S05]  /*c380*/  @!P0 BRA `(.L_x_101) ;  /* 0xfffffffc00f08947 */ /* 0x004fea000383ffff */
[----:B------:R-:W-:Y:S05]  /*c390*/  BRA `(.L_x_102) ;  /* 0xffffff7400e07947 */ /* 0x000fea000383ffff */
.L_x_36:
[----:B------:R-:W-:Y:S02]  /*c3a0*/  MOV R4, UR57 ;  /* 0x0000003900047c02 */ /* 0x000fe40008000f00 */
[-C--:B------:R-:W-:Y:S02]  /*c3b0*/  MOV R8, R5.reuse ;  /* 0x0000000500087202 */ /* 0x080fe40000000f00 */
[----:B------:R-:W-:-:S07]  /*c3c0*/  MOV R9, R5 ;  /* 0x0000000500097202 */ /* 0x000fce0000000f00 */
.L_x_103:
[----:B-1----:R1:W2:Y:S02]  /*c3d0*/  SYNCS.PHASECHK.TRANS64.TRYWAIT P0, [R4+URZ+0x18], R9 ;  /* 0x00001809040075a7 */ /* 0x0022a400080011ff */
[----:B--2---:R-:W-:Y:S05]  /*c3e0*/  @!P0 NANOSLEEP.SYNCS 0x989680 ;  /* 0x009896800000895d */ /* 0x004fea0003900000 */
[----:B------:R-:W2:Y:S02]  /*c3f0*/  @!P0 SYNCS.PHASECHK.TRANS64 P0, [R4+URZ+0x18], R9 ;  /* 0x00001809040085a7 */ /* 0x000ea400080010ff */
[----:B--2---:R-:W-:Y:S05]  /*c400*/  @!P0 BRA `(.L_x_103) ;  /* 0xfffffffc00f08947 */ /* 0x004fea000383ffff */
[----:B------:R-:W-:Y:S05]  /*c410*/  BRA `(.L_x_104) ;  /* 0xffffff78004c7947 */ /* 0x000fea000383ffff */
.L_x_37:
[----:B------:R-:W-:Y:S02]  /*c420*/  MOV R4, UR9 ;  /* 0x0000000900047c02 */ /* 0x000fe40008000f00 */
[----:B------:R-:W-:-:S07]  /*c430*/  MOV R9, R8 ;  /* 0x0000000800097202 */ /* 0x000fce0000000f00 */
.L_x_105:
[----:B-1----:R1:W2:Y:S02]  /*c440*/  SYNCS.PHASECHK.TRANS64.TRYWAIT P0, [R4+URZ+0x48], R9 ;  /* 0x00004809040075a7 */ /* 0x0022a400080011ff */
[----:B--2---:R-:W-:Y:S05]  /*c450*/  @!P0 NANOSLEEP.SYNCS 0x989680 ;  /* 0x009896800000895d */ /* 0x004fea0003900000 */
[----:B------:R-:W2:Y:S02]  /*c460*/  @!P0 SYNCS.PHASECHK.TRANS64 P0, [R4+URZ+0x48], R9 ;  /* 0x00004809040085a7 */ /* 0x000ea400080010ff */
[----:B--2---:R-:W-:Y:S05]  /*c470*/  @!P0 BRA `(.L_x_105) ;  /* 0xfffffffc00f08947 */ /* 0x004fea000383ffff */
[----:B------:R-:W-:Y:S05]  /*c480*/  BRA `(.L_x_106) ;  /* 0xffffff7800c07947 */ /* 0x000fea000383ffff */
.L_x_39:
[----:B------:R-:W-:Y:S02]  /*c490*/  MOV R4, UR4 ;  /* 0x0000000400047c02 */ /* 0x000fe40008000f00 */
[----:B------:R-:W-:-:S07]  /*c4a0*/  MOV R9, R8 ;  /* 0x0000000800097202 */ /* 0x000fce0000000f00 */
.L_x_107:
[----:B-1----:R1:W2:Y:S02]  /*c4b0*/  SYNCS.PHASECHK.TRANS64.TRYWAIT P0, [R4+URZ+0x48], R9 ;  /* 0x00004809040075a7 */ /* 0x0022a400080011ff */
[----:B--2---:R-:W-:Y:S05]  /*c4c0*/  @!P0 NANOSLEEP.SYNCS 0x989680 ;  /* 0x009896800000895d */ /* 0x004fea0003900000 */
[----:B------:R-:W2:Y:S02]  /*c4d0*/  @!P0 SYNCS.PHASECHK.TRANS64 P0, [R4+URZ+0x48], R9 ;  /* 0x00004809040085a7 */ /* 0x000ea400080010ff */
[----:B--2---:R-:W-:Y:S05]  /*c4e0*/  @!P0 BRA `(.L_x_107) ;  /* 0xfffffffc00f08947 */ /* 0x004fea000383ffff */
[----:B------:R-:W-:Y:S05]  /*c4f0*/  BRA `(.L_x_108) ;  /* 0xffffff7c00a87947 */ /* 0x000fea000383ffff */
.L_x_40:
[----:B------:R-:W-:Y:S02]  /*c500*/  MOV R4, UR4 ;  /* 0x0000000400047c02 */ /* 0x000fe40008000f00 */
[----:B------:R-:W-:-:S07]  /*c510*/  MOV R9, R8 ;  /* 0x0000000800097202 */ /* 0x000fce0000000f00 */
.L_x_109:
[----:B-1----:R1:W2:Y:S02]  /*c520*/  SYNCS.PHASECHK.TRANS64.TRYWAIT P0, [R4+URZ+0x48], R9 ;  /* 0x00004809040075a7 */ /* 0x0022a400080011ff */
[----:B--2---:R-:W-:Y:S05]  /*c530*/  @!P0 NANOSLEEP.SYNCS 0x989680 ;  /* 0x009896800000895d */ /* 0x004fea0003900000 */
[----:B------:R-:W2:Y:S02]  /*c540*/  @!P0 SYNCS.PHASECHK.TRANS64 P0, [R4+URZ+0x48], R9 ;  /* 0x00004809040085a7 */ /* 0x000ea400080010ff */
[----:B--2---:R-:W-:Y:S05]  /*c550*/  @!P0 BRA `(.L_x_109) ;  /* 0xfffffffc00f08947 */ /* 0x004fea000383ffff */
[----:B------:R-:W-:Y:S05]  /*c560*/  BRA `(.L_x_110) ;  /* 0xffffff7c00fc7947 */ /* 0x000fea000383ffff */
.L_x_43:
[----:B------:R-:W-:Y:S02]  /*c570*/  MOV R4, UR4 ;  /* 0x0000000400047c02 */ /* 0x000fe40008000f00 */
[----:B------:R-:W-:-:S07]  /*c580*/  MOV R9, R8 ;  /* 0x0000000800097202 */ /* 0x000fce0000000f00 */
.L_x_111:
[----:B-1----:R1:W2:Y:S02]  /*c590*/  SYNCS.PHASECHK.TRANS64.TRYWAIT P0, [R4+URZ+0x48], R9 ;  /* 0x00004809040075a7 */ /* 0x0022a400080011ff */
[----:B--2---:R-:W-:Y:S05]  /*c5a0*/  @!P0 NANOSLEEP.SYNCS 0x989680 ;  /* 0x009896800000895d */ /* 0x004fea0003900000 */
[----:B------:R-:W2:Y:S02]  /*c5b0*/  @!P0 SYNCS.PHASECHK.TRANS64 P0, [R4+URZ+0x48], R9 ;  /* 0x00004809040085a7 */ /* 0x000ea400080010ff */
[----:B--2---:R-:W-:Y:S05]  /*c5c0*/  @!P0 BRA `(.L_x_111) ;  /* 0xfffffffc00f08947 */ /* 0x004fea000383ffff */
[----:B------:R-:W-:Y:S05]  /*c5d0*/  BRA `(.L_x_112) ;  /* 0xffffff8400247947 */ /* 0x000fea000383ffff */
.L_x_44:
[----:B------:R-:W-:Y:S02]  /*c5e0*/  MOV R4, UR5 ;  /* 0x0000000500047c02 */ /* 0x000fe40008000f00 */
[----:B------:R-:W-:-:S07]  /*c5f0*/  MOV R7, R6 ;  /* 0x0000000600077202 */ /* 0x000fce0000000f00 */
.L_x_113:
[----:B-1----:R1:W2:Y:S02]  /*c600*/  SYNCS.PHASECHK.TRANS64.TRYWAIT P0, [R4+URZ+0x18], R7 ;  /* 0x00001807040075a7 */ /* 0x0022a400080011ff */
[----:B--2---:R-:W-:Y:S05]  /*c610*/  @!P0 NANOSLEEP.SYNCS 0x989680 ;  /* 0x009896800000895d */ /* 0x004fea0003900000 */
[----:B------:R-:W2:Y:S02]  /*c620*/  @!P0 SYNCS.PHASECHK.TRANS64 P0, [R4+URZ+0x18], R7 ;  /* 0x00001807040085a7 */ /* 0x000ea400080010ff */
[----:B--2---:R-:W-:Y:S05]  /*c630*/  @!P0 BRA `(.L_x_113) ;  /* 0xfffffffc00f08947 */ /* 0x004fea000383ffff */
[----:B------:R-:W-:Y:S05]  /*c640*/  BRA `(.L_x_114) ;  /* 0xffffff8400207947 */ /* 0x000fea000383ffff */
.L_x_47:
[----:B------:R-:W-:Y:S02]  /*c650*/  MOV R6, UR6 ;  /* 0x0000000600067c02 */ /* 0x000fe40008000f00 */
[----:B------:R-:W-:-:S07]  /*c660*/  MOV R7, UR6 ;  /* 0x0000000600077c02 */ /* 0x000fce0008000f00 */
.L_x_115:
[----:B-1----:R1:W2:Y:S02]  /*c670*/  SYNCS.PHASECHK.TRANS64.TRYWAIT P0, [UR8], R7 ;  /* 0x00000007ff0075a7 */ /* 0x0022a40008001108 */
[----:B--2---:R-:W-:Y:S05]  /*c680*/  @!P0 NANOSLEEP.SYNCS 0x989680 ;  /* 0x009896800000895d */ /* 0x004fea0003900000 */
[----:B------:R-:W2:Y:S02]  /*c690*/  @!P0 SYNCS.PHASECHK.TRANS64 P0, [UR8], R7 ;  /* 0x00000007ff0085a7 */ /* 0x000ea40008001008 */
[----:B--2---:R-:W-:Y:S05]  /*c6a0*/  @!P0 BRA `(.L_x_115) ;  /* 0xfffffffc00f08947 */ /* 0x004fea000383ffff */
[----:B------:R-:W-:Y:S05]  /*c6b0*/  BRA `(.L_x_116) ;  /* 0xffffff8800247947 */ /* 0x000fea000383ffff */
.L_x_48:
[----:B------:R-:W-:Y:S01]  /*c6c0*/  UIADD3 UR7, UPT, UPT, UR5, 0x70, URZ ;  /* 0x0000007005077890 */ /* 0x000fe2000fffe0ff */
[----:B------:R-:W-:Y:S02]  /*c6d0*/  MOV R6, UR4 ;  /* 0x0000000400067c02 */ /* 0x000fe40008000f00 */
[----:B-1----:R-:W-:-:S03]  /*c6e0*/  MOV R7, UR4 ;  /* 0x0000000400077c02 */ /* 0x002fc60008000f00 */
[----:B------:R-:W-:-:S07]  /*c6f0*/  MOV R4, UR7 ;  /* 0x0000000700047c02 */ /* 0x000fce0008000f00 */
.L_x_117:
[----:B-1----:R1:W2:Y:S02]  /*c700*/  SYNCS.PHASECHK.TRANS64.TRYWAIT P0, [R4+URZ], R7 ;  /* 0x00000007040075a7 */ /* 0x0022a400080011ff */
[----:B--2---:R-:W-:Y:S05]  /*c710*/  @!P0 NANOSLEEP.SYNCS 0x989680 ;  /* 0x009896800000895d */ /* 0x004fea0003900000 */
[----:B------:R-:W2:Y:S02]  /*c720*/  @!P0 SYNCS.PHASECHK.TRANS64 P0, [R4+URZ], R7 ;  /* 0x00000007040085a7 */ /* 0x000ea400080010ff */
[----:B--2---:R-:W-:Y:S05]  /*c730*/  @!P0 BRA `(.L_x_117) ;  /* 0xfffffffc00f08947 */ /* 0x004fea000383ffff */
[----:B------:R-:W-:Y:S05]  /*c740*/  BRA `(.L_x_118) ;  /* 0xffffff88001c7947 */ /* 0x000fea000383ffff */
.L_x_49:
[----:B------:R-:W-:Y:S02]  /*c750*/  MOV R4, UR4 ;  /* 0x0000000400047c02 */ /* 0x000fe40008000f00 */
[----:B------:R-:W-:-:S07]  /*c760*/  MOV R5, UR4 ;  /* 0x0000000400057c02 */ /* 0x000fce0008000f00 */
.L_x_119:
[----:B-1----:R1:W2:Y:S02]  /*c770*/  SYNCS.PHASECHK.TRANS64.TRYWAIT P0, [UR8], R5 ;  /* 0x00000005ff0075a7 */ /* 0x0022a40008001108 */
[----:B--2---:R-:W-:Y:S05]  /*c780*/  @!P0 NANOSLEEP.SYNCS 0x989680 ;  /* 0x009896800000895d */ /* 0x004fea0003900000 */
[----:B------:R-:W2:Y:S02]  /*c790*/  @!P0 SYNCS.PHASECHK.TRANS64 P0, [UR8], R5 ;  /* 0x00000005ff0085a7 */ /* 0x000ea40008001008 */
[----:B--2---:R-:W-:Y:S05]  /*c7a0*/  @!P0 BRA `(.L_x_119) ;  /* 0xfffffffc00f08947 */ /* 0x004fea000383ffff */
[----:B------:R-:W-:Y:S05]  /*c7b0*/  BRA `(.L_x_120) ;  /* 0xffffffac00447947 */ /* 0x000fea000383ffff */
.L_x_51:
[----:B------:R-:W-:Y:S01]  /*c7c0*/  UIADD3 UR8, UPT, UPT, UR6, 0x70, URZ ;  /* 0x0000007006087890 */ /* 0x000fe2000fffe0ff */
[----:B------:R-:W-:Y:S02]  /*c7d0*/  MOV R6, UR4 ;  /* 0x0000000400067c02 */ /* 0x000fe40008000f00 */
[----:B------:R-:W-:-:S03]  /*c7e0*/  MOV R7, UR4 ;  /* 0x0000000400077c02 */ /* 0x000fc60008000f00 */
[----:B------:R-:W-:-:S07]  /*c7f0*/  MOV R4, UR8 ;  /* 0x0000000800047c02 */ /* 0x000fce0008000f00 */
.L_x_121:
[----:B---3--:R3:W4:Y:S02]  /*c800*/  SYNCS.PHASECHK.TRANS64.TRYWAIT P0, [R4+URZ], R7 ;  /* 0x00000007040075a7 */ /* 0x00872400080011ff */
[----:B----4-:R-:W-:Y:S05]  /*c810*/  @!P0 NANOSLEEP.SYNCS 0x989680 ;  /* 0x009896800000895d */ /* 0x010fea0003900000 */
[----:B------:R-:W4:Y:S02]  /*c820*/  @!P0 SYNCS.PHASECHK.TRANS64 P0, [R4+URZ], R7 ;  /* 0x00000007040085a7 */ /* 0x000f2400080010ff */
[----:B----4-:R-:W-:Y:S05]  /*c830*/  @!P0 BRA `(.L_x_121) ;  /* 0xfffffffc00f08947 */ /* 0x010fea000383ffff */
[----:B------:R-:W-:Y:S05]  /*c840*/  BRA `(.L_x_122) ;  /* 0xffffffac00507947 */ /* 0x000fea000383ffff */
.L_x_52:
[----:B------:R-:W-:Y:S01]  /*c850*/  MOV R4, UR4 ;  /* 0x0000000400047c02 */ /* 0x000fe20008000f00 */
[----:B------:R-:W-:Y:S01]  /*c860*/  UIADD3 UR6, UPT, UPT, UR6, 0xe0, URZ ;  /* 0x000000e006067890 */ /* 0x000fe2000fffe0ff */
[----:B------:R-:W-:-:S11]  /*c870*/  MOV R5, UR4 ;  /* 0x0000000400057c02 */ /* 0x000fd60008000f00 */
.L_x_123:
[----:B-1----:R1:W2:Y:S02]  /*c880*/  SYNCS.PHASECHK.TRANS64.TRYWAIT P0, [UR6], R5 ;  /* 0x00000005ff0075a7 */ /* 0x0022a40008001106 */
[----:B--2---:R-:W-:Y:S05]  /*c890*/  @!P0 NANOSLEEP.SYNCS 0x989680 ;  /* 0x009896800000895d */ /* 0x004fea0003900000 */
[----:B------:R-:W2:Y:S02]  /*c8a0*/  @!P0 SYNCS.PHASECHK.TRANS64 P0, [UR6], R5 ;  /* 0x00000005ff0085a7 */ /* 0x000ea40008001006 */
[----:B--2---:R-:W-:Y:S05]  /*c8b0*/  @!P0 BRA `(.L_x_123) ;  /* 0xfffffffc00f08947 */ /* 0x004fea000383ffff */
[----:B------:R-:W-:Y:S05]  /*c8c0*/  BRA `(.L_x_124) ;  /* 0xffffffc400e47947 */ /* 0x000fea000383ffff */
.L_x_55:
[----:B------:R-:W-:Y:S01]  /*c8d0*/  UIADD3 UR4, UPT, UPT, UR4, 0xe0, URZ ;  /* 0x000000e004047890 */ /* 0x000fe2000fffe0ff */
[----:B-12---:R-:W-:Y:S02]  /*c8e0*/  MOV R4, UR9 ;  /* 0x0000000900047c02 */ /* 0x006fe40008000f00 */
[----:B------:R-:W-:-:S03]  /*c8f0*/  MOV R5, UR9 ;  /* 0x0000000900057c02 */ /* 0x000fc60008000f00 */
[----:B------:R-:W-:-:S07]  /*c900*/  MOV R2, UR4 ;  /* 0x0000000400027c02 */ /* 0x000fce0008000f00 */
.L_x_125:
[----:B-1----:R1:W2:Y:S02]  /*c910*/  SYNCS.PHASECHK.TRANS64.TRYWAIT P0, [R2+URZ], R5 ;  /* 0x00000005020075a7 */ /* 0x0022a400080011ff */
[----:B--2---:R-:W-:Y:S05]  /*c920*/  @!P0 NANOSLEEP.SYNCS 0x989680 ;  /* 0x009896800000895d */ /* 0x004fea0003900000 */
[----:B------:R-:W2:Y:S02]  /*c930*/  @!P0 SYNCS.PHASECHK.TRANS64 P0, [R2+URZ], R5 ;  /* 0x00000005020085a7 */ /* 0x000ea400080010ff */
[----:B--2---:R-:W-:Y:S05]  /*c940*/  @!P0 BRA `(.L_x_125) ;  /* 0xfffffffc00f08947 */ /* 0x004fea000383ffff */
[----:B------:R-:W-:Y:S05]  /*c950*/  BRA `(.L_x_126) ;  /* 0xffffffcc004c7947 */ /* 0x000fea000383ffff */
.L_x_61:
[----:B------:R-:W-:-:S07]  /*c960*/  MOV R51, R50 ;  /* 0x0000003200337202 */ /* 0x000fce0000000f00 */
.L_x_127:
[----:B-1----:R1:W2:Y:S02]  /*c970*/  SYNCS.PHASECHK.TRANS64.TRYWAIT P0, [R3+URZ+0xb0], R51 ;  /* 0x0000b033030075a7 */ /* 0x0022a400080011ff */
[----:B--2---:R-:W-:Y:S05]  /*c980*/  @!P0 NANOSLEEP.SYNCS 0x989680 ;  /* 0x009896800000895d */ /* 0x004fea0003900000 */
[----:B------:R-:W2:Y:S02]  /*c990*/  @!P0 SYNCS.PHASECHK.TRANS64 P0, [R3+URZ+0xb0], R51 ;  /* 0x0000b033030085a7 */ /* 0x000ea400080010ff */
[----:B--2---:R-:W-:Y:S05]  /*c9a0*/  @!P0 BRA `(.L_x_127) ;  /* 0xfffffffc00f08947 */ /* 0x004fea000383ffff */
[----:B------:R-:W-:Y:S05]  /*c9b0*/  BRA `(.L_x_128) ;  /* 0xffffffdc00207947 */ /* 0x000fea000383ffff */
.L_x_62:
[----:B------:R-:W-:-:S07]  /*c9c0*/  MOV R63, R62 ;  /* 0x0000003e003f7202 */ /* 0x000fce0000000f00 */
.L_x_129:
[----:B--2---:R2:W4:Y:S02]  /*c9d0*/  SYNCS.PHASECHK.TRANS64.TRYWAIT P0, [R3+URZ+0x100], R63 ;  /* 0x0001003f030075a7 */ /* 0x00452400080011ff */
[----:B----4-:R-:W-:Y:S05]  /*c9e0*/  @!P0 NANOSLEEP.SYNCS 0x989680 ;  /* 0x009896800000895d */ /* 0x010fea0003900000 */
[----:B------:R-:W4:Y:S02]  /*c9f0*/  @!P0 SYNCS.PHASECHK.TRANS64 P0, [R3+URZ+0x100], R63 ;  /* 0x0001003f030085a7 */ /* 0x000f2400080010ff */
[----:B----4-:R-:W-:Y:S05]  /*ca00*/  @!P0 BRA `(.L_x_129) ;  /* 0xfffffffc00f08947 */ /* 0x010fea000383ffff */
[----:B------:R-:W-:Y:S05]  /*ca10*/  BRA `(.L_x_130) ;  /* 0xffffffdc00187947 */ /* 0x000fea000383ffff */
.L_x_63:
[----:B------:R-:W-:-:S07]  /*ca20*/  MOV R51, R50 ;  /* 0x0000003200337202 */ /* 0x000fce0000000f00 */
.L_x_131:
[----:B-1----:R1:W2:Y:S02]  /*ca30*/  SYNCS.PHASECHK.TRANS64.TRYWAIT P0, [R3+URZ+0xb8], R51 ;  /* 0x0000b833030075a7 */ /* 0x0022a400080011ff */
[----:B--2---:R-:W-:Y:S05]  /*ca40*/  @!P0 NANOSLEEP.SYNCS 0x989680 ;  /* 0x009896800000895d */ /* 0x004fea0003900000 */
[----:B------:R-:W2:Y:S02]  /*ca50*/  @!P0 SYNCS.PHASECHK.TRANS64 P0, [R3+URZ+0xb8], R51 ;  /* 0x0000b833030085a7 */ /* 0x000ea400080010ff */
[----:B--2---:R-:W-:Y:S05]  /*ca60*/  @!P0 BRA `(.L_x_131) ;  /* 0xfffffffc00f08947 */ /* 0x004fea000383ffff */
[----:B------:R-:W-:Y:S05]  /*ca70*/  BRA `(.L_x_132) ;  /* 0xffffffe000fc7947 */ /* 0x000fea000383ffff */
.L_x_64:
[----:B------:R-:W-:-:S07]  /*ca80*/  MOV R63, R62 ;  /* 0x0000003e003f7202 */ /* 0x000fce0000000f00 */
.L_x_133:
[----:B--2---:R2:W4:Y:S02]  /*ca90*/  SYNCS.PHASECHK.TRANS64.TRYWAIT P0, [R3+URZ+0x108], R63 ;  /* 0x0001083f030075a7 */ /* 0x00452400080011ff */
[----:B----4-:R-:W-:Y:S05]  /*caa0*/  @!P0 NANOSLEEP.SYNCS 0x989680 ;  /* 0x009896800000895d */ /* 0x010fea0003900000 */
[----:B------:R-:W4:Y:S02]  /*cab0*/  @!P0 SYNCS.PHASECHK.TRANS64 P0, [R3+URZ+0x108], R63 ;  /* 0x0001083f030085a7 */ /* 0x000f2400080010ff */
[----:B----4-:R-:W-:Y:S05]  /*cac0*/  @!P0 BRA `(.L_x_133) ;  /* 0xfffffffc00f08947 */ /* 0x010fea000383ffff */
[----:B------:R-:W-:Y:S05]  /*cad0*/  BRA `(.L_x_134) ;  /* 0xffffffe000f87947 */ /* 0x000fea000383ffff */
.L_x_66:
[----:B------:R-:W-:-:S07]  /*cae0*/  MOV R5, R4 ;  /* 0x0000000400057202 */ /* 0x000fce0000000f00 */
.L_x_135:
[----:B-1----:R1:W2:Y:S02]  /*caf0*/  SYNCS.PHASECHK.TRANS64.TRYWAIT P0, [R3+URZ+0x108], R5 ;  /* 0x00010805030075a7 */ /* 0x0022a400080011ff */
[----:B--2---:R-:W-:Y:S05]  /*cb00*/  @!P0 NANOSLEEP.SYNCS 0x989680 ;  /* 0x009896800000895d */ /* 0x004fea0003900000 */
[----:B------:R-:W2:Y:S02]  /*cb10*/  @!P0 SYNCS.PHASECHK.TRANS64 P0, [R3+URZ+0x108], R5 ;  /* 0x00010805030085a7 */ /* 0x000ea400080010ff */
[----:B--2---:R-:W-:Y:S05]  /*cb20*/  @!P0 BRA `(.L_x_135) ;  /* 0xfffffffc00f08947 */ /* 0x004fea000383ffff */
[----:B------:R-:W-:Y:S05]  /*cb30*/  BRA `(.L_x_136) ;  /* 0xffffffec00d47947 */ /* 0x000fea000383ffff */
        .weak           $__internal_0_$__cuda_sm10x_tcgen05_guardrail_trap_col_being_dealloced_not_returned_by_alloc
        .type           $__internal_0_$__cuda_sm10x_tcgen05_guardrail_trap_col_being_dealloced_not_returned_by_alloc,@function
        .size           $__internal_0_$__cuda_sm10x_tcgen05_guardrail_trap_col_being_dealloced_not_returned_by_alloc,($__internal_1_$__cuda_sm10x_tcgen05_guardrail_trap_phase_invalid_during_alloc - $__internal_0_$__cuda_sm10x_tcgen05_guardrail_trap_col_being_dealloced_not_returned_by_alloc)
$__internal_0_$__cuda_sm10x_tcgen05_guardrail_trap_col_being_dealloced_not_returned_by_alloc:
[----:B------:R-:W-:Y:S05]  /*cb40*/  BPT.TRAP 0x1 ;  /* 0x000000040000795c */ /* 0x000fea0000300000 */
[----:B------:R-:W-:-:S04]  /*cb50*/  HFMA2 R5, -RZ, RZ, 0, 0 ;  /* 0x00000000ff057431 */ /* 0x000fc800000001ff */
[----:B------:R-:W-:Y:S05]  /*cb60*/  RET.REL.NODEC R4 `(kernel_cutlass_kernel_flash_attncuteflash_fwd_sm100FlashAttentionForwardSm100_object_at__tensor0000o9611101213_tensor0000o9611101213_tensor0000o9610111213_tensor0000o9611101213_tensorptrf_0) ;  /* 0xffffff3404247950 */ /* 0x000fea0003c3ffff */
        .weak           $__internal_1_$__cuda_sm10x_tcgen05_guardrail_trap_phase_invalid_during_alloc
        .type           $__internal_1_$__cuda_sm10x_tcgen05_guardrail_trap_phase_invalid_during_alloc,@function
        .size           $__internal_1_$__cuda_sm10x_tcgen05_guardrail_trap_phase_invalid_during_alloc,($__internal_2_$__cuda_sm10x_tcgen05_guardrail_trap_unallocated_columns_being_dealloced - $__internal_1_$__cuda_sm10x_tcgen05_guardrail_trap_phase_invalid_during_alloc)
$__internal_1_$__cuda_sm10x_tcgen05_guardrail_trap_phase_invalid_during_alloc:
[----:B------:R-:W-:Y:S05]  /*cb70*/  BPT.TRAP 0x1 ;  /* 0x000000040000795c */ /* 0x000fea0000300000 */
[----:B------:R-:W-:-:S04]  /*cb80*/  MOV R5, 0x0 ;  /* 0x0000000000057802 */ /* 0x000fc80000000f00 */
[----:B------:R-:W-:Y:S05]  /*cb90*/  RET.REL.NODEC R4 `(kernel_cutlass_kernel_flash_attncuteflash_fwd_sm100FlashAttentionForwardSm100_object_at__tensor0000o9611101213_tensor0000o9611101213_tensor0000o9610111213_tensor0000o9611101213_tensorptrf_0) ;  /* 0xffffff3404187950 */ /* 0x000fea0003c3ffff */
        .weak           $__internal_2_$__cuda_sm10x_tcgen05_guardrail_trap_unallocated_columns_being_dealloced
        .type           $__internal_2_$__cuda_sm10x_tcgen05_guardrail_trap_unallocated_columns_being_dealloced,@function
        .size           $__internal_2_$__cuda_sm10x_tcgen05_guardrail_trap_unallocated_columns_being_dealloced,(.L_x_144 - $__internal_2_$__cuda_sm10x_tcgen05_guardrail_trap_unallocated_columns_being_dealloced)
$__internal_2_$__cuda_sm10x_tcgen05_guardrail_trap_unallocated_columns_being_dealloced:
[----:B------:R-:W-:Y:S05]  /*cba0*/  BPT.TRAP 0x1 ;  /* 0x000000040000795c */ /* 0x000fea0000300000 */
[----:B------:R-:W-:-:S04]  /*cbb0*/  HFMA2 R5, -RZ, RZ, 0, 0 ;  /* 0x00000000ff057431 */ /* 0x000fc800000001ff */
[----:B------:R-:W-:Y:S05]  /*cbc0*/  RET.REL.NODEC R4 `(kernel_cutlass_kernel_flash_attncuteflash_fwd_sm100FlashAttentionForwardSm100_object_at__tensor0000o9611101213_tensor0000o9611101213_tensor0000o9610111213_tensor0000o9611101213_tensorptrf_0) ;  /* 0xffffff34040c7950 */ /* 0x000fea0003c3ffff */
.L_x_137:
[----:B------:R-:W-:-:S00]  /*cbd0*/  BRA `(.L_x_137) ;  /* 0xfffffffc00fc7947 */ /* 0x000fc0000383ffff */
[----:B------:R-:W-:-:S00]  /*cbe0*/  NOP ;  /* 0x0000000000007918 */ /* 0x000fc00000000000 */
        /* <DEDUP_REMOVED lines=9> */
.L_x_144:


//--------------------- .nv.shared.kernel_cutlass_kernel_flash_attncuteflash_fwd_sm100FlashAttentionForwardSm100_object_at__tensor0000o9611101213_tensor0000o9611101213_tensor0000o9610111213_tensor0000o9611101213_tensorptrf_0 --------------------------
	.section	.nv.shared.kernel_cutlass_kernel_flash_attncuteflash_fwd_sm100FlashAttentionForwardSm100_object_at__tensor0000o9611101213_tensor0000o9611101213_tensor0000o9610111213_tensor0000o9611101213_tensorptrf_0,"aw",@nobits
	.sectionflags	@""
	.align	1024
	.zero		1024


//--------------------- .nv.shared.reserved.0     --------------------------
	.section	.nv.shared.reserved.0,"aw",@nobits
	.align	8
	.weak		__nv_reservedSMEM_offset_0_alias
	.size		__nv_reservedSMEM_offset_0_alias, 0, 64
	.other		__nv_reservedSMEM_offset_0_alias,@"STO_CUDA_RESERVED_SHARED STV_DEFAULT"
__nv_reservedSMEM_offset_0_alias:
	.zero		0
.nv.shared.reserved.0:
	.zero		64
	.weak		__nv_reservedSMEM_allocation_phase
	.type		__nv_reservedSMEM_allocation_phase,@object
	.size		__nv_reservedSMEM_allocation_phase,(.L_0 - __nv_reservedSMEM_allocation_phase)
__nv_reservedSMEM_allocation_phase:
	.zero		1
.L_0:
	.zero		7
	.weak		__nv_reservedSMEM_devtool_atexit_pc
	.type		__nv_reservedSMEM_devtool_atexit_pc,@object
	.size		__nv_reservedSMEM_devtool_atexit_pc,(__nv_reservedSMEM_allocation_mask - __nv_reservedSMEM_devtool_atexit_pc)
__nv_reservedSMEM_devtool_atexit_pc:
	.zero		8
	.weak		__nv_reservedSMEM_allocation_mask
	.type		__nv_reservedSMEM_allocation_mask,@object
	.size		__nv_reservedSMEM_allocation_mask,(.L_2 - __nv_reservedSMEM_allocation_mask)
__nv_reservedSMEM_allocation_mask:
	.zero		4
.L_2:


//--------------------- .nv.constant0.kernel_cutlass_kernel_flash_attncuteflash_fwd_sm100FlashAttentionForwardSm100_object_at__tensor0000o9611101213_tensor0000o9611101213_tensor0000o9610111213_tensor0000o9611101213_tensorptrf_0 --------------------------
	.section	.nv.constant0.kernel_cutlass_kernel_flash_attncuteflash_fwd_sm100FlashAttentionForwardSm100_object_at__tensor0000o9611101213_tensor0000o9611101213_tensor0000o9610111213_tensor0000o9611101213_tensorptrf_0,"a",@progbits
	.sectionflags	@""
	.align	4
.nv.constant0.kernel_cutlass_kernel_flash_attncuteflash_fwd_sm100FlashAttentionForwardSm100_object_at__tensor0000o9611101213_tensor0000o9611101213_tensor0000o9610111213_tensor0000o9611101213_tensorptrf_0:
	.zero		1580


//--------------------- SYMBOLS --------------------------

	.type		.nv.reservedSmem.offset0,@object
	.size		.nv.reservedSmem.offset0,0x4
	.type		.nv.reservedSmem.cap,@object
	.size		.nv.reservedSmem.cap,0x4
